//
// Generated by NVIDIA NVVM Compiler
//
// Compiler Build ID: CL-36424714
// Cuda compilation tools, release 13.0, V13.0.88
// Based on NVVM 20.0.0
//

.version 9.0
.target sm_100
.address_size 64

	// .globl	_ZN3cub18CUB_300001_SM_10006detail11EmptyKernelIvEEvv
.global .align 1 .b8 _ZN30_INTERNAL_16eb5110_4_k_cu_main4cuda3std3__45__cpo5beginE[1];
.global .align 1 .b8 _ZN30_INTERNAL_16eb5110_4_k_cu_main4cuda3std3__45__cpo3endE[1];
.global .align 1 .b8 _ZN30_INTERNAL_16eb5110_4_k_cu_main4cuda3std3__45__cpo6cbeginE[1];
.global .align 1 .b8 _ZN30_INTERNAL_16eb5110_4_k_cu_main4cuda3std3__45__cpo4cendE[1];
.global .align 1 .b8 _ZN30_INTERNAL_16eb5110_4_k_cu_main4cuda3std3__45__cpo6rbeginE[1];
.global .align 1 .b8 _ZN30_INTERNAL_16eb5110_4_k_cu_main4cuda3std3__45__cpo4rendE[1];
.global .align 1 .b8 _ZN30_INTERNAL_16eb5110_4_k_cu_main4cuda3std3__45__cpo7crbeginE[1];
.global .align 1 .b8 _ZN30_INTERNAL_16eb5110_4_k_cu_main4cuda3std3__45__cpo5crendE[1];
.global .align 1 .b8 _ZN30_INTERNAL_16eb5110_4_k_cu_main4cuda3std3__432_GLOBAL__N__16eb5110_4_k_cu_main6ignoreE[1];
.global .align 1 .b8 _ZN30_INTERNAL_16eb5110_4_k_cu_main4cuda3std3__419piecewise_constructE[1];
.global .align 1 .b8 _ZN30_INTERNAL_16eb5110_4_k_cu_main4cuda3std3__48in_placeE[1];
.global .align 1 .b8 _ZN30_INTERNAL_16eb5110_4_k_cu_main4cuda3std3__420unreachable_sentinelE[1];
.global .align 1 .b8 _ZN30_INTERNAL_16eb5110_4_k_cu_main4cuda3std3__47nulloptE[1];
.global .align 1 .b8 _ZN30_INTERNAL_16eb5110_4_k_cu_main4cuda3std3__48unexpectE[1];
.global .align 1 .b8 _ZN30_INTERNAL_16eb5110_4_k_cu_main4cuda3std6ranges3__45__cpo4swapE[1];
.global .align 1 .b8 _ZN30_INTERNAL_16eb5110_4_k_cu_main4cuda3std6ranges3__45__cpo9iter_moveE[1];
.global .align 1 .b8 _ZN30_INTERNAL_16eb5110_4_k_cu_main4cuda3std6ranges3__45__cpo5beginE[1];
.global .align 1 .b8 _ZN30_INTERNAL_16eb5110_4_k_cu_main4cuda3std6ranges3__45__cpo3endE[1];
.global .align 1 .b8 _ZN30_INTERNAL_16eb5110_4_k_cu_main4cuda3std6ranges3__45__cpo6cbeginE[1];
.global .align 1 .b8 _ZN30_INTERNAL_16eb5110_4_k_cu_main4cuda3std6ranges3__45__cpo4cendE[1];
.global .align 1 .b8 _ZN30_INTERNAL_16eb5110_4_k_cu_main4cuda3std6ranges3__45__cpo7advanceE[1];
.global .align 1 .b8 _ZN30_INTERNAL_16eb5110_4_k_cu_main4cuda3std6ranges3__45__cpo9iter_swapE[1];
.global .align 1 .b8 _ZN30_INTERNAL_16eb5110_4_k_cu_main4cuda3std6ranges3__45__cpo4nextE[1];
.global .align 1 .b8 _ZN30_INTERNAL_16eb5110_4_k_cu_main4cuda3std6ranges3__45__cpo4prevE[1];
.global .align 1 .b8 _ZN30_INTERNAL_16eb5110_4_k_cu_main4cuda3std6ranges3__45__cpo4dataE[1];
.global .align 1 .b8 _ZN30_INTERNAL_16eb5110_4_k_cu_main4cuda3std6ranges3__45__cpo5cdataE[1];
.global .align 1 .b8 _ZN30_INTERNAL_16eb5110_4_k_cu_main4cuda3std6ranges3__45__cpo4sizeE[1];
.global .align 1 .b8 _ZN30_INTERNAL_16eb5110_4_k_cu_main4cuda3std6ranges3__45__cpo5ssizeE[1];
.global .align 1 .b8 _ZN30_INTERNAL_16eb5110_4_k_cu_main4cuda3std6ranges3__45__cpo8distanceE[1];
.global .align 1 .b8 _ZN30_INTERNAL_16eb5110_4_k_cu_main6thrust24THRUST_300001_SM_1000_NS8cuda_cub3parE[1];
.global .align 1 .b8 _ZN30_INTERNAL_16eb5110_4_k_cu_main6thrust24THRUST_300001_SM_1000_NS8cuda_cub10par_nosyncE[1];
.global .align 1 .b8 _ZN30_INTERNAL_16eb5110_4_k_cu_main6thrust24THRUST_300001_SM_1000_NS6system6detail10sequential3seqE[1];
.global .align 1 .b8 _ZN30_INTERNAL_16eb5110_4_k_cu_main6thrust24THRUST_300001_SM_1000_NS12placeholders2_1E[1];
.global .align 1 .b8 _ZN30_INTERNAL_16eb5110_4_k_cu_main6thrust24THRUST_300001_SM_1000_NS12placeholders2_2E[1];
.global .align 1 .b8 _ZN30_INTERNAL_16eb5110_4_k_cu_main6thrust24THRUST_300001_SM_1000_NS12placeholders2_3E[1];
.global .align 1 .b8 _ZN30_INTERNAL_16eb5110_4_k_cu_main6thrust24THRUST_300001_SM_1000_NS12placeholders2_4E[1];
.global .align 1 .b8 _ZN30_INTERNAL_16eb5110_4_k_cu_main6thrust24THRUST_300001_SM_1000_NS12placeholders2_5E[1];
.global .align 1 .b8 _ZN30_INTERNAL_16eb5110_4_k_cu_main6thrust24THRUST_300001_SM_1000_NS12placeholders2_6E[1];
.global .align 1 .b8 _ZN30_INTERNAL_16eb5110_4_k_cu_main6thrust24THRUST_300001_SM_1000_NS12placeholders2_7E[1];
.global .align 1 .b8 _ZN30_INTERNAL_16eb5110_4_k_cu_main6thrust24THRUST_300001_SM_1000_NS12placeholders2_8E[1];
.global .align 1 .b8 _ZN30_INTERNAL_16eb5110_4_k_cu_main6thrust24THRUST_300001_SM_1000_NS12placeholders2_9E[1];
.global .align 1 .b8 _ZN30_INTERNAL_16eb5110_4_k_cu_main6thrust24THRUST_300001_SM_1000_NS12placeholders3_10E[1];
.global .align 1 .b8 _ZN30_INTERNAL_16eb5110_4_k_cu_main6thrust24THRUST_300001_SM_1000_NS3seqE[1];

.visible .entry _ZN3cub18CUB_300001_SM_10006detail11EmptyKernelIvEEvv()
{


	ret;

}
	// .globl	_ZN3cub18CUB_300001_SM_10006detail8for_each13static_kernelINS2_12policy_hub_t12policy_500_tEmN6thrust24THRUST_300001_SM_1000_NS8cuda_cub20__uninitialized_fill7functorINS7_10device_ptrIdEEdEEEEvT0_T1_
.visible .entry _ZN3cub18CUB_300001_SM_10006detail8for_each13static_kernelINS2_12policy_hub_t12policy_500_tEmN6thrust24THRUST_300001_SM_1000_NS8cuda_cub20__uninitialized_fill7functorINS7_10device_ptrIdEEdEEEEvT0_T1_(
	.param .u64 _ZN3cub18CUB_300001_SM_10006detail8for_each13static_kernelINS2_12policy_hub_t12policy_500_tEmN6thrust24THRUST_300001_SM_1000_NS8cuda_cub20__uninitialized_fill7functorINS7_10device_ptrIdEEdEEEEvT0_T1__param_0,
	.param .align 8 .b8 _ZN3cub18CUB_300001_SM_10006detail8for_each13static_kernelINS2_12policy_hub_t12policy_500_tEmN6thrust24THRUST_300001_SM_1000_NS8cuda_cub20__uninitialized_fill7functorINS7_10device_ptrIdEEdEEEEvT0_T1__param_1[16]
)
.maxntid 256
{
	.reg .pred 	%p<4>;
	.reg .b32 	%r<5>;
	.reg .b64 	%rd<16>;
	.reg .b64 	%fd<3>;

	ld.param.f64 	%fd2, [_ZN3cub18CUB_300001_SM_10006detail8for_each13static_kernelINS2_12policy_hub_t12policy_500_tEmN6thrust24THRUST_300001_SM_1000_NS8cuda_cub20__uninitialized_fill7functorINS7_10device_ptrIdEEdEEEEvT0_T1__param_1+8];
	ld.param.u64 	%rd4, [_ZN3cub18CUB_300001_SM_10006detail8for_each13static_kernelINS2_12policy_hub_t12policy_500_tEmN6thrust24THRUST_300001_SM_1000_NS8cuda_cub20__uninitialized_fill7functorINS7_10device_ptrIdEEdEEEEvT0_T1__param_1];
	ld.param.u64 	%rd5, [_ZN3cub18CUB_300001_SM_10006detail8for_each13static_kernelINS2_12policy_hub_t12policy_500_tEmN6thrust24THRUST_300001_SM_1000_NS8cuda_cub20__uninitialized_fill7functorINS7_10device_ptrIdEEdEEEEvT0_T1__param_0];
	mov.u32 	%r2, %ctaid.x;
	mul.wide.u32 	%rd1, %r2, 512;
	sub.s64 	%rd2, %rd5, %rd1;
	setp.lt.u64 	%p1, %rd2, 512;
	@%p1 bra 	$L__BB1_2;
	mov.u32 	%r4, %tid.x;
	cvta.to.global.u64 	%rd11, %rd4;
	cvt.u64.u32 	%rd12, %r4;
	add.s64 	%rd13, %rd1, %rd12;
	shl.b64 	%rd14, %rd13, 3;
	add.s64 	%rd15, %rd11, %rd14;
	st.global.f64 	[%rd15], %fd2;
	st.global.f64 	[%rd15+2048], %fd2;
	bra.uni 	$L__BB1_6;
$L__BB1_2:
	cvta.to.global.u64 	%rd6, %rd4;
	mov.u32 	%r1, %tid.x;
	cvt.u64.u32 	%rd7, %r1;
	setp.le.u64 	%p2, %rd2, %rd7;
	add.s64 	%rd8, %rd1, %rd7;
	shl.b64 	%rd9, %rd8, 3;
	add.s64 	%rd3, %rd6, %rd9;
	@%p2 bra 	$L__BB1_4;
	st.global.f64 	[%rd3], %fd2;
$L__BB1_4:
	add.s32 	%r3, %r1, 256;
	cvt.u64.u32 	%rd10, %r3;
	setp.le.u64 	%p3, %rd2, %rd10;
	@%p3 bra 	$L__BB1_6;
	st.global.f64 	[%rd3+2048], %fd2;
$L__BB1_6:
	ret;

}
	// .globl	_ZN3cub18CUB_300001_SM_10006detail9transform16transform_kernelINS2_10policy_hubILb1EN4cuda3std3__45tupleIJN6thrust24THRUST_300001_SM_1000_NS6detail15normal_iteratorINSA_10device_ptrIdEEEEEEEE10policy1000Ei8fillRandSF_JPdEEEvT0_iT1_T2_DpNS2_10kernel_argIT3_EE
.visible .entry _ZN3cub18CUB_300001_SM_10006detail9transform16transform_kernelINS2_10policy_hubILb1EN4cuda3std3__45tupleIJN6thrust24THRUST_300001_SM_1000_NS6detail15normal_iteratorINSA_10device_ptrIdEEEEEEEE10policy1000Ei8fillRandSF_JPdEEEvT0_iT1_T2_DpNS2_10kernel_argIT3_EE(
	.param .u32 _ZN3cub18CUB_300001_SM_10006detail9transform16transform_kernelINS2_10policy_hubILb1EN4cuda3std3__45tupleIJN6thrust24THRUST_300001_SM_1000_NS6detail15normal_iteratorINSA_10device_ptrIdEEEEEEEE10policy1000Ei8fillRandSF_JPdEEEvT0_iT1_T2_DpNS2_10kernel_argIT3_EE_param_0,
	.param .u32 _ZN3cub18CUB_300001_SM_10006detail9transform16transform_kernelINS2_10policy_hubILb1EN4cuda3std3__45tupleIJN6thrust24THRUST_300001_SM_1000_NS6detail15normal_iteratorINSA_10device_ptrIdEEEEEEEE10policy1000Ei8fillRandSF_JPdEEEvT0_iT1_T2_DpNS2_10kernel_argIT3_EE_param_1,
	.param .align 8 .b8 _ZN3cub18CUB_300001_SM_10006detail9transform16transform_kernelINS2_10policy_hubILb1EN4cuda3std3__45tupleIJN6thrust24THRUST_300001_SM_1000_NS6detail15normal_iteratorINSA_10device_ptrIdEEEEEEEE10policy1000Ei8fillRandSF_JPdEEEvT0_iT1_T2_DpNS2_10kernel_argIT3_EE_param_2[24],
	.param .align 8 .b8 _ZN3cub18CUB_300001_SM_10006detail9transform16transform_kernelINS2_10policy_hubILb1EN4cuda3std3__45tupleIJN6thrust24THRUST_300001_SM_1000_NS6detail15normal_iteratorINSA_10device_ptrIdEEEEEEEE10policy1000Ei8fillRandSF_JPdEEEvT0_iT1_T2_DpNS2_10kernel_argIT3_EE_param_3[8],
	.param .align 8 .b8 _ZN3cub18CUB_300001_SM_10006detail9transform16transform_kernelINS2_10policy_hubILb1EN4cuda3std3__45tupleIJN6thrust24THRUST_300001_SM_1000_NS6detail15normal_iteratorINSA_10device_ptrIdEEEEEEEE10policy1000Ei8fillRandSF_JPdEEEvT0_iT1_T2_DpNS2_10kernel_argIT3_EE_param_4[16]
)
.maxntid 128
{
	.reg .pred 	%p<29>;
	.reg .b32 	%r<196>;
	.reg .b64 	%rd<32>;
	.reg .b64 	%fd<35>;

	ld.param.u64 	%rd10, [_ZN3cub18CUB_300001_SM_10006detail9transform16transform_kernelINS2_10policy_hubILb1EN4cuda3std3__45tupleIJN6thrust24THRUST_300001_SM_1000_NS6detail15normal_iteratorINSA_10device_ptrIdEEEEEEEE10policy1000Ei8fillRandSF_JPdEEEvT0_iT1_T2_DpNS2_10kernel_argIT3_EE_param_4];
	ld.param.f64 	%fd1, [_ZN3cub18CUB_300001_SM_10006detail9transform16transform_kernelINS2_10policy_hubILb1EN4cuda3std3__45tupleIJN6thrust24THRUST_300001_SM_1000_NS6detail15normal_iteratorINSA_10device_ptrIdEEEEEEEE10policy1000Ei8fillRandSF_JPdEEEvT0_iT1_T2_DpNS2_10kernel_argIT3_EE_param_2+8];
	ld.param.f64 	%fd2, [_ZN3cub18CUB_300001_SM_10006detail9transform16transform_kernelINS2_10policy_hubILb1EN4cuda3std3__45tupleIJN6thrust24THRUST_300001_SM_1000_NS6detail15normal_iteratorINSA_10device_ptrIdEEEEEEEE10policy1000Ei8fillRandSF_JPdEEEvT0_iT1_T2_DpNS2_10kernel_argIT3_EE_param_2];
	ld.param.u32 	%r181, [_ZN3cub18CUB_300001_SM_10006detail9transform16transform_kernelINS2_10policy_hubILb1EN4cuda3std3__45tupleIJN6thrust24THRUST_300001_SM_1000_NS6detail15normal_iteratorINSA_10device_ptrIdEEEEEEEE10policy1000Ei8fillRandSF_JPdEEEvT0_iT1_T2_DpNS2_10kernel_argIT3_EE_param_2+16];
	ld.param.u32 	%r61, [_ZN3cub18CUB_300001_SM_10006detail9transform16transform_kernelINS2_10policy_hubILb1EN4cuda3std3__45tupleIJN6thrust24THRUST_300001_SM_1000_NS6detail15normal_iteratorINSA_10device_ptrIdEEEEEEEE10policy1000Ei8fillRandSF_JPdEEEvT0_iT1_T2_DpNS2_10kernel_argIT3_EE_param_0];
	ld.param.u64 	%rd12, [_ZN3cub18CUB_300001_SM_10006detail9transform16transform_kernelINS2_10policy_hubILb1EN4cuda3std3__45tupleIJN6thrust24THRUST_300001_SM_1000_NS6detail15normal_iteratorINSA_10device_ptrIdEEEEEEEE10policy1000Ei8fillRandSF_JPdEEEvT0_iT1_T2_DpNS2_10kernel_argIT3_EE_param_3];
	ld.param.u32 	%r60, [_ZN3cub18CUB_300001_SM_10006detail9transform16transform_kernelINS2_10policy_hubILb1EN4cuda3std3__45tupleIJN6thrust24THRUST_300001_SM_1000_NS6detail15normal_iteratorINSA_10device_ptrIdEEEEEEEE10policy1000Ei8fillRandSF_JPdEEEvT0_iT1_T2_DpNS2_10kernel_argIT3_EE_param_1];
	cvta.to.global.u64 	%rd1, %rd12;
	shl.b32 	%r2, %r60, 7;
	mov.u32 	%r62, %ctaid.x;
	mul.lo.s32 	%r3, %r2, %r62;
	sub.s32 	%r4, %r61, %r3;
	min.s32 	%r5, %r2, %r4;
	shl.b32 	%r6, %r5, 3;
	mov.u32 	%r7, %tid.x;
	shl.b32 	%r173, %r7, 7;
	setp.ge.s32 	%p1, %r173, %r6;
	@%p1 bra 	$L__BB2_3;
	cvta.to.global.u64 	%rd13, %rd10;
	mul.wide.u32 	%rd14, %r7, 128;
	add.s64 	%rd15, %rd13, %rd14;
	mul.wide.s32 	%rd16, %r3, 8;
	add.s64 	%rd31, %rd15, %rd16;
$L__BB2_2:
	.pragma "nounroll";
	// begin inline asm
	prefetch.global.L2 [%rd31];
	// end inline asm
	add.s32 	%r173, %r173, 16384;
	add.s64 	%rd31, %rd31, 16384;
	setp.lt.s32 	%p2, %r173, %r6;
	@%p2 bra 	$L__BB2_2;
$L__BB2_3:
	setp.gt.s32 	%p3, %r2, %r4;
	@%p3 bra 	$L__BB2_11;
	setp.lt.s32 	%p4, %r60, 1;
	@%p4 bra 	$L__BB2_28;
	sub.f64 	%fd3, %fd1, %fd2;
	and.b32  	%r11, %r60, 3;
	setp.lt.u32 	%p5, %r60, 4;
	mov.b32 	%r191, 0;
	@%p5 bra 	$L__BB2_8;
	and.b32  	%r191, %r60, 2147483644;
	neg.s32 	%r175, %r191;
	mul.wide.s32 	%rd18, %r3, 8;
	add.s64 	%rd19, %rd18, %rd1;
	add.s64 	%rd5, %rd19, 2048;
	mov.u32 	%r174, %r7;
$L__BB2_7:
	mul.wide.s32 	%rd20, %r174, 8;
	add.s64 	%rd21, %rd5, %rd20;
	mul.hi.u32 	%r64, %r181, -1131474031;
	shr.u32 	%r65, %r64, 15;
	mul.lo.s32 	%r66, %r65, 44488;
	sub.s32 	%r67, %r181, %r66;
	mul.lo.s32 	%r68, %r67, 48271;
	mul.lo.s32 	%r69, %r65, 3399;
	setp.lt.u32 	%p6, %r68, %r69;
	xor.b32  	%r70, %r69, 2147483647;
	neg.s32 	%r71, %r69;
	selp.b32 	%r72, %r70, %r71, %p6;
	add.s32 	%r73, %r72, %r68;
	add.s32 	%r74, %r73, -1;
	cvt.rn.f64.u32 	%fd5, %r74;
	div.rn.f64 	%fd6, %fd5, 0d41DFFFFFFF800000;
	fma.rn.f64 	%fd7, %fd3, %fd6, %fd2;
	st.global.f64 	[%rd21+-2048], %fd7;
	mul.hi.u32 	%r75, %r73, -1131474031;
	shr.u32 	%r76, %r75, 15;
	mul.lo.s32 	%r77, %r76, 44488;
	sub.s32 	%r78, %r73, %r77;
	mul.lo.s32 	%r79, %r78, 48271;
	mul.lo.s32 	%r80, %r76, 3399;
	setp.lt.u32 	%p7, %r79, %r80;
	xor.b32  	%r81, %r80, 2147483647;
	neg.s32 	%r82, %r80;
	selp.b32 	%r83, %r81, %r82, %p7;
	add.s32 	%r84, %r83, %r79;
	add.s32 	%r85, %r84, -1;
	cvt.rn.f64.u32 	%fd8, %r85;
	div.rn.f64 	%fd9, %fd8, 0d41DFFFFFFF800000;
	fma.rn.f64 	%fd10, %fd3, %fd9, %fd2;
	st.global.f64 	[%rd21+-1024], %fd10;
	mul.hi.u32 	%r86, %r84, -1131474031;
	shr.u32 	%r87, %r86, 15;
	mul.lo.s32 	%r88, %r87, 44488;
	sub.s32 	%r89, %r84, %r88;
	mul.lo.s32 	%r90, %r89, 48271;
	mul.lo.s32 	%r91, %r87, 3399;
	setp.lt.u32 	%p8, %r90, %r91;
	xor.b32  	%r92, %r91, 2147483647;
	neg.s32 	%r93, %r91;
	selp.b32 	%r94, %r92, %r93, %p8;
	add.s32 	%r95, %r94, %r90;
	add.s32 	%r96, %r95, -1;
	cvt.rn.f64.u32 	%fd11, %r96;
	div.rn.f64 	%fd12, %fd11, 0d41DFFFFFFF800000;
	fma.rn.f64 	%fd13, %fd3, %fd12, %fd2;
	st.global.f64 	[%rd21], %fd13;
	mul.hi.u32 	%r97, %r95, -1131474031;
	shr.u32 	%r98, %r97, 15;
	mul.lo.s32 	%r99, %r98, 44488;
	sub.s32 	%r100, %r95, %r99;
	mul.lo.s32 	%r101, %r100, 48271;
	mul.lo.s32 	%r102, %r98, 3399;
	setp.lt.u32 	%p9, %r101, %r102;
	xor.b32  	%r103, %r102, 2147483647;
	neg.s32 	%r104, %r102;
	selp.b32 	%r105, %r103, %r104, %p9;
	add.s32 	%r181, %r105, %r101;
	add.s32 	%r106, %r181, -1;
	cvt.rn.f64.u32 	%fd14, %r106;
	div.rn.f64 	%fd15, %fd14, 0d41DFFFFFFF800000;
	fma.rn.f64 	%fd16, %fd3, %fd15, %fd2;
	st.global.f64 	[%rd21+1024], %fd16;
	add.s32 	%r175, %r175, 4;
	add.s32 	%r174, %r174, 512;
	setp.eq.s32 	%p10, %r175, 0;
	@%p10 bra 	$L__BB2_8;
	bra.uni 	$L__BB2_7;
$L__BB2_8:
	setp.eq.s32 	%p11, %r11, 0;
	@%p11 bra 	$L__BB2_28;
	mul.wide.s32 	%rd22, %r3, 8;
	add.s64 	%rd9, %rd1, %rd22;
	shl.b32 	%r107, %r191, 7;
	add.s32 	%r194, %r7, %r107;
	neg.s32 	%r193, %r11;
$L__BB2_10:
	.pragma "nounroll";
	mul.wide.s32 	%rd23, %r194, 8;
	add.s64 	%rd24, %rd9, %rd23;
	mul.hi.u32 	%r108, %r181, -1131474031;
	shr.u32 	%r109, %r108, 15;
	mul.lo.s32 	%r110, %r109, 44488;
	sub.s32 	%r111, %r181, %r110;
	mul.lo.s32 	%r112, %r111, 48271;
	mul.lo.s32 	%r113, %r109, 3399;
	setp.lt.u32 	%p12, %r112, %r113;
	xor.b32  	%r114, %r113, 2147483647;
	neg.s32 	%r115, %r113;
	selp.b32 	%r116, %r114, %r115, %p12;
	add.s32 	%r181, %r116, %r112;
	add.s32 	%r117, %r181, -1;
	cvt.rn.f64.u32 	%fd17, %r117;
	div.rn.f64 	%fd18, %fd17, 0d41DFFFFFFF800000;
	fma.rn.f64 	%fd19, %fd3, %fd18, %fd2;
	st.global.f64 	[%rd24], %fd19;
	add.s32 	%r194, %r194, 128;
	add.s32 	%r193, %r193, 1;
	setp.ne.s32 	%p13, %r193, 0;
	@%p13 bra 	$L__BB2_10;
	bra.uni 	$L__BB2_28;
$L__BB2_11:
	setp.lt.s32 	%p14, %r60, 1;
	@%p14 bra 	$L__BB2_28;
	sub.f64 	%fd4, %fd1, %fd2;
	and.b32  	%r14, %r60, 3;
	setp.lt.u32 	%p15, %r60, 4;
	mov.b32 	%r185, 0;
	@%p15 bra 	$L__BB2_23;
	and.b32  	%r185, %r60, 2147483644;
	neg.s32 	%r179, %r185;
	add.s32 	%r178, %r7, 256;
	mul.wide.s32 	%rd25, %r3, 8;
	add.s64 	%rd26, %rd25, %rd1;
	add.s64 	%rd6, %rd26, 2048;
	mov.u32 	%r177, %r7;
$L__BB2_14:
	mul.wide.s32 	%rd27, %r177, 8;
	add.s64 	%rd7, %rd6, %rd27;
	add.s32 	%r119, %r178, -256;
	setp.ge.s32 	%p16, %r119, %r5;
	@%p16 bra 	$L__BB2_16;
	mul.hi.u32 	%r120, %r181, -1131474031;
	shr.u32 	%r121, %r120, 15;
	mul.lo.s32 	%r122, %r121, 44488;
	sub.s32 	%r123, %r181, %r122;
	mul.lo.s32 	%r124, %r123, 48271;
	mul.lo.s32 	%r125, %r121, 3399;
	setp.lt.u32 	%p17, %r124, %r125;
	xor.b32  	%r126, %r125, 2147483647;
	neg.s32 	%r127, %r125;
	selp.b32 	%r128, %r126, %r127, %p17;
	add.s32 	%r181, %r128, %r124;
	add.s32 	%r129, %r181, -1;
	cvt.rn.f64.u32 	%fd20, %r129;
	div.rn.f64 	%fd21, %fd20, 0d41DFFFFFFF800000;
	fma.rn.f64 	%fd22, %fd4, %fd21, %fd2;
	st.global.f64 	[%rd7+-2048], %fd22;
$L__BB2_16:
	add.s32 	%r130, %r178, -128;
	setp.ge.s32 	%p18, %r130, %r5;
	@%p18 bra 	$L__BB2_18;
	mul.hi.u32 	%r131, %r181, -1131474031;
	shr.u32 	%r132, %r131, 15;
	mul.lo.s32 	%r133, %r132, 44488;
	sub.s32 	%r134, %r181, %r133;
	mul.lo.s32 	%r135, %r134, 48271;
	mul.lo.s32 	%r136, %r132, 3399;
	setp.lt.u32 	%p19, %r135, %r136;
	xor.b32  	%r137, %r136, 2147483647;
	neg.s32 	%r138, %r136;
	selp.b32 	%r139, %r137, %r138, %p19;
	add.s32 	%r181, %r139, %r135;
	add.s32 	%r140, %r181, -1;
	cvt.rn.f64.u32 	%fd23, %r140;
	div.rn.f64 	%fd24, %fd23, 0d41DFFFFFFF800000;
	fma.rn.f64 	%fd25, %fd4, %fd24, %fd2;
	st.global.f64 	[%rd7+-1024], %fd25;
$L__BB2_18:
	setp.ge.s32 	%p20, %r178, %r5;
	@%p20 bra 	$L__BB2_20;
	mul.hi.u32 	%r141, %r181, -1131474031;
	shr.u32 	%r142, %r141, 15;
	mul.lo.s32 	%r143, %r142, 44488;
	sub.s32 	%r144, %r181, %r143;
	mul.lo.s32 	%r145, %r144, 48271;
	mul.lo.s32 	%r146, %r142, 3399;
	setp.lt.u32 	%p21, %r145, %r146;
	xor.b32  	%r147, %r146, 2147483647;
	neg.s32 	%r148, %r146;
	selp.b32 	%r149, %r147, %r148, %p21;
	add.s32 	%r181, %r149, %r145;
	add.s32 	%r150, %r181, -1;
	cvt.rn.f64.u32 	%fd26, %r150;
	div.rn.f64 	%fd27, %fd26, 0d41DFFFFFFF800000;
	fma.rn.f64 	%fd28, %fd4, %fd27, %fd2;
	st.global.f64 	[%rd7], %fd28;
$L__BB2_20:
	add.s32 	%r151, %r178, 128;
	setp.ge.s32 	%p22, %r151, %r5;
	@%p22 bra 	$L__BB2_22;
	mul.hi.u32 	%r152, %r181, -1131474031;
	shr.u32 	%r153, %r152, 15;
	mul.lo.s32 	%r154, %r153, 44488;
	sub.s32 	%r155, %r181, %r154;
	mul.lo.s32 	%r156, %r155, 48271;
	mul.lo.s32 	%r157, %r153, 3399;
	setp.lt.u32 	%p23, %r156, %r157;
	xor.b32  	%r158, %r157, 2147483647;
	neg.s32 	%r159, %r157;
	selp.b32 	%r160, %r158, %r159, %p23;
	add.s32 	%r181, %r160, %r156;
	add.s32 	%r161, %r181, -1;
	cvt.rn.f64.u32 	%fd29, %r161;
	div.rn.f64 	%fd30, %fd29, 0d41DFFFFFFF800000;
	fma.rn.f64 	%fd31, %fd4, %fd30, %fd2;
	st.global.f64 	[%rd7+1024], %fd31;
$L__BB2_22:
	add.s32 	%r179, %r179, 4;
	add.s32 	%r178, %r178, 512;
	add.s32 	%r177, %r177, 512;
	setp.ne.s32 	%p24, %r179, 0;
	@%p24 bra 	$L__BB2_14;
$L__BB2_23:
	setp.eq.s32 	%p25, %r14, 0;
	@%p25 bra 	$L__BB2_28;
	mul.wide.s32 	%rd28, %r3, 8;
	add.s64 	%rd8, %rd1, %rd28;
	shl.b32 	%r162, %r185, 7;
	add.s32 	%r188, %r7, %r162;
	neg.s32 	%r187, %r14;
$L__BB2_25:
	.pragma "nounroll";
	setp.ge.s32 	%p26, %r188, %r5;
	@%p26 bra 	$L__BB2_27;
	mul.hi.u32 	%r163, %r181, -1131474031;
	shr.u32 	%r164, %r163, 15;
	mul.lo.s32 	%r165, %r164, 44488;
	sub.s32 	%r166, %r181, %r165;
	mul.lo.s32 	%r167, %r166, 48271;
	mul.lo.s32 	%r168, %r164, 3399;
	setp.lt.u32 	%p27, %r167, %r168;
	xor.b32  	%r169, %r168, 2147483647;
	neg.s32 	%r170, %r168;
	selp.b32 	%r171, %r169, %r170, %p27;
	add.s32 	%r181, %r171, %r167;
	add.s32 	%r172, %r181, -1;
	cvt.rn.f64.u32 	%fd32, %r172;
	div.rn.f64 	%fd33, %fd32, 0d41DFFFFFFF800000;
	fma.rn.f64 	%fd34, %fd4, %fd33, %fd2;
	mul.wide.s32 	%rd29, %r188, 8;
	add.s64 	%rd30, %rd8, %rd29;
	st.global.f64 	[%rd30], %fd34;
$L__BB2_27:
	add.s32 	%r188, %r188, 128;
	add.s32 	%r187, %r187, 1;
	setp.eq.s32 	%p28, %r187, 0;
	@%p28 bra 	$L__BB2_28;
	bra.uni 	$L__BB2_25;
$L__BB2_28:
	ret;

}
	// .globl	_ZN3cub18CUB_300001_SM_10006detail9transform16transform_kernelINS2_10policy_hubILb1EN4cuda3std3__45tupleIJN6thrust24THRUST_300001_SM_1000_NS6detail15normal_iteratorINSA_10device_ptrIdEEEEEEEE10policy1000El8fillRandSF_JPdEEEvT0_iT1_T2_DpNS2_10kernel_argIT3_EE
.visible .entry _ZN3cub18CUB_300001_SM_10006detail9transform16transform_kernelINS2_10policy_hubILb1EN4cuda3std3__45tupleIJN6thrust24THRUST_300001_SM_1000_NS6detail15normal_iteratorINSA_10device_ptrIdEEEEEEEE10policy1000El8fillRandSF_JPdEEEvT0_iT1_T2_DpNS2_10kernel_argIT3_EE(
	.param .u64 _ZN3cub18CUB_300001_SM_10006detail9transform16transform_kernelINS2_10policy_hubILb1EN4cuda3std3__45tupleIJN6thrust24THRUST_300001_SM_1000_NS6detail15normal_iteratorINSA_10device_ptrIdEEEEEEEE10policy1000El8fillRandSF_JPdEEEvT0_iT1_T2_DpNS2_10kernel_argIT3_EE_param_0,
	.param .u32 _ZN3cub18CUB_300001_SM_10006detail9transform16transform_kernelINS2_10policy_hubILb1EN4cuda3std3__45tupleIJN6thrust24THRUST_300001_SM_1000_NS6detail15normal_iteratorINSA_10device_ptrIdEEEEEEEE10policy1000El8fillRandSF_JPdEEEvT0_iT1_T2_DpNS2_10kernel_argIT3_EE_param_1,
	.param .align 8 .b8 _ZN3cub18CUB_300001_SM_10006detail9transform16transform_kernelINS2_10policy_hubILb1EN4cuda3std3__45tupleIJN6thrust24THRUST_300001_SM_1000_NS6detail15normal_iteratorINSA_10device_ptrIdEEEEEEEE10policy1000El8fillRandSF_JPdEEEvT0_iT1_T2_DpNS2_10kernel_argIT3_EE_param_2[24],
	.param .align 8 .b8 _ZN3cub18CUB_300001_SM_10006detail9transform16transform_kernelINS2_10policy_hubILb1EN4cuda3std3__45tupleIJN6thrust24THRUST_300001_SM_1000_NS6detail15normal_iteratorINSA_10device_ptrIdEEEEEEEE10policy1000El8fillRandSF_JPdEEEvT0_iT1_T2_DpNS2_10kernel_argIT3_EE_param_3[8],
	.param .align 8 .b8 _ZN3cub18CUB_300001_SM_10006detail9transform16transform_kernelINS2_10policy_hubILb1EN4cuda3std3__45tupleIJN6thrust24THRUST_300001_SM_1000_NS6detail15normal_iteratorINSA_10device_ptrIdEEEEEEEE10policy1000El8fillRandSF_JPdEEEvT0_iT1_T2_DpNS2_10kernel_argIT3_EE_param_4[16]
)
.maxntid 128
{
	.reg .pred 	%p<29>;
	.reg .b32 	%r<193>;
	.reg .b64 	%rd<38>;
	.reg .b64 	%fd<35>;

	ld.param.u64 	%rd11, [_ZN3cub18CUB_300001_SM_10006detail9transform16transform_kernelINS2_10policy_hubILb1EN4cuda3std3__45tupleIJN6thrust24THRUST_300001_SM_1000_NS6detail15normal_iteratorINSA_10device_ptrIdEEEEEEEE10policy1000El8fillRandSF_JPdEEEvT0_iT1_T2_DpNS2_10kernel_argIT3_EE_param_4];
	ld.param.f64 	%fd1, [_ZN3cub18CUB_300001_SM_10006detail9transform16transform_kernelINS2_10policy_hubILb1EN4cuda3std3__45tupleIJN6thrust24THRUST_300001_SM_1000_NS6detail15normal_iteratorINSA_10device_ptrIdEEEEEEEE10policy1000El8fillRandSF_JPdEEEvT0_iT1_T2_DpNS2_10kernel_argIT3_EE_param_2+8];
	ld.param.f64 	%fd2, [_ZN3cub18CUB_300001_SM_10006detail9transform16transform_kernelINS2_10policy_hubILb1EN4cuda3std3__45tupleIJN6thrust24THRUST_300001_SM_1000_NS6detail15normal_iteratorINSA_10device_ptrIdEEEEEEEE10policy1000El8fillRandSF_JPdEEEvT0_iT1_T2_DpNS2_10kernel_argIT3_EE_param_2];
	ld.param.u32 	%r178, [_ZN3cub18CUB_300001_SM_10006detail9transform16transform_kernelINS2_10policy_hubILb1EN4cuda3std3__45tupleIJN6thrust24THRUST_300001_SM_1000_NS6detail15normal_iteratorINSA_10device_ptrIdEEEEEEEE10policy1000El8fillRandSF_JPdEEEvT0_iT1_T2_DpNS2_10kernel_argIT3_EE_param_2+16];
	ld.param.u64 	%rd13, [_ZN3cub18CUB_300001_SM_10006detail9transform16transform_kernelINS2_10policy_hubILb1EN4cuda3std3__45tupleIJN6thrust24THRUST_300001_SM_1000_NS6detail15normal_iteratorINSA_10device_ptrIdEEEEEEEE10policy1000El8fillRandSF_JPdEEEvT0_iT1_T2_DpNS2_10kernel_argIT3_EE_param_0];
	ld.param.u64 	%rd14, [_ZN3cub18CUB_300001_SM_10006detail9transform16transform_kernelINS2_10policy_hubILb1EN4cuda3std3__45tupleIJN6thrust24THRUST_300001_SM_1000_NS6detail15normal_iteratorINSA_10device_ptrIdEEEEEEEE10policy1000El8fillRandSF_JPdEEEvT0_iT1_T2_DpNS2_10kernel_argIT3_EE_param_3];
	ld.param.u32 	%r58, [_ZN3cub18CUB_300001_SM_10006detail9transform16transform_kernelINS2_10policy_hubILb1EN4cuda3std3__45tupleIJN6thrust24THRUST_300001_SM_1000_NS6detail15normal_iteratorINSA_10device_ptrIdEEEEEEEE10policy1000El8fillRandSF_JPdEEEvT0_iT1_T2_DpNS2_10kernel_argIT3_EE_param_1];
	cvta.to.global.u64 	%rd1, %rd14;
	shl.b32 	%r2, %r58, 7;
	mov.u32 	%r59, %ctaid.x;
	cvt.u64.u32 	%rd15, %r59;
	cvt.s64.s32 	%rd16, %r2;
	mul.lo.s64 	%rd2, %rd16, %rd15;
	sub.s64 	%rd17, %rd13, %rd2;
	min.s64 	%rd18, %rd17, %rd16;
	cvt.u32.u64 	%r3, %rd18;
	shl.b32 	%r4, %r3, 3;
	mov.u32 	%r5, %tid.x;
	shl.b32 	%r170, %r5, 7;
	setp.ge.s32 	%p1, %r170, %r4;
	@%p1 bra 	$L__BB3_3;
	cvta.to.global.u64 	%rd19, %rd11;
	shl.b64 	%rd20, %rd2, 3;
	add.s64 	%rd21, %rd19, %rd20;
	mul.wide.u32 	%rd22, %r5, 128;
	add.s64 	%rd37, %rd21, %rd22;
$L__BB3_2:
	.pragma "nounroll";
	// begin inline asm
	prefetch.global.L2 [%rd37];
	// end inline asm
	add.s32 	%r170, %r170, 16384;
	add.s64 	%rd37, %rd37, 16384;
	setp.lt.s32 	%p2, %r170, %r4;
	@%p2 bra 	$L__BB3_2;
$L__BB3_3:
	setp.eq.s32 	%p3, %r2, %r3;
	@%p3 bra 	$L__BB3_21;
	setp.lt.s32 	%p4, %r58, 1;
	@%p4 bra 	$L__BB3_28;
	sub.f64 	%fd3, %fd1, %fd2;
	and.b32  	%r9, %r58, 3;
	setp.lt.u32 	%p5, %r58, 4;
	mov.b32 	%r187, 0;
	@%p5 bra 	$L__BB3_16;
	and.b32  	%r187, %r58, 2147483644;
	neg.s32 	%r176, %r187;
	add.s32 	%r175, %r5, 256;
	shl.b64 	%rd24, %rd2, 3;
	add.s64 	%rd25, %rd24, %rd1;
	add.s64 	%rd6, %rd25, 2048;
	mov.u32 	%r174, %r5;
$L__BB3_7:
	mul.wide.s32 	%rd26, %r174, 8;
	add.s64 	%rd8, %rd6, %rd26;
	add.s32 	%r61, %r175, -256;
	setp.ge.s32 	%p6, %r61, %r3;
	@%p6 bra 	$L__BB3_9;
	mul.hi.u32 	%r62, %r178, -1131474031;
	shr.u32 	%r63, %r62, 15;
	mul.lo.s32 	%r64, %r63, 44488;
	sub.s32 	%r65, %r178, %r64;
	mul.lo.s32 	%r66, %r65, 48271;
	mul.lo.s32 	%r67, %r63, 3399;
	setp.lt.u32 	%p7, %r66, %r67;
	xor.b32  	%r68, %r67, 2147483647;
	neg.s32 	%r69, %r67;
	selp.b32 	%r70, %r68, %r69, %p7;
	add.s32 	%r178, %r70, %r66;
	add.s32 	%r71, %r178, -1;
	cvt.rn.f64.u32 	%fd5, %r71;
	div.rn.f64 	%fd6, %fd5, 0d41DFFFFFFF800000;
	fma.rn.f64 	%fd7, %fd3, %fd6, %fd2;
	st.global.f64 	[%rd8+-2048], %fd7;
$L__BB3_9:
	add.s32 	%r72, %r175, -128;
	setp.ge.s32 	%p8, %r72, %r3;
	@%p8 bra 	$L__BB3_11;
	mul.hi.u32 	%r73, %r178, -1131474031;
	shr.u32 	%r74, %r73, 15;
	mul.lo.s32 	%r75, %r74, 44488;
	sub.s32 	%r76, %r178, %r75;
	mul.lo.s32 	%r77, %r76, 48271;
	mul.lo.s32 	%r78, %r74, 3399;
	setp.lt.u32 	%p9, %r77, %r78;
	xor.b32  	%r79, %r78, 2147483647;
	neg.s32 	%r80, %r78;
	selp.b32 	%r81, %r79, %r80, %p9;
	add.s32 	%r178, %r81, %r77;
	add.s32 	%r82, %r178, -1;
	cvt.rn.f64.u32 	%fd8, %r82;
	div.rn.f64 	%fd9, %fd8, 0d41DFFFFFFF800000;
	fma.rn.f64 	%fd10, %fd3, %fd9, %fd2;
	st.global.f64 	[%rd8+-1024], %fd10;
$L__BB3_11:
	setp.ge.s32 	%p10, %r175, %r3;
	@%p10 bra 	$L__BB3_13;
	mul.hi.u32 	%r83, %r178, -1131474031;
	shr.u32 	%r84, %r83, 15;
	mul.lo.s32 	%r85, %r84, 44488;
	sub.s32 	%r86, %r178, %r85;
	mul.lo.s32 	%r87, %r86, 48271;
	mul.lo.s32 	%r88, %r84, 3399;
	setp.lt.u32 	%p11, %r87, %r88;
	xor.b32  	%r89, %r88, 2147483647;
	neg.s32 	%r90, %r88;
	selp.b32 	%r91, %r89, %r90, %p11;
	add.s32 	%r178, %r91, %r87;
	add.s32 	%r92, %r178, -1;
	cvt.rn.f64.u32 	%fd11, %r92;
	div.rn.f64 	%fd12, %fd11, 0d41DFFFFFFF800000;
	fma.rn.f64 	%fd13, %fd3, %fd12, %fd2;
	st.global.f64 	[%rd8], %fd13;
$L__BB3_13:
	add.s32 	%r93, %r175, 128;
	setp.ge.s32 	%p12, %r93, %r3;
	@%p12 bra 	$L__BB3_15;
	mul.hi.u32 	%r94, %r178, -1131474031;
	shr.u32 	%r95, %r94, 15;
	mul.lo.s32 	%r96, %r95, 44488;
	sub.s32 	%r97, %r178, %r96;
	mul.lo.s32 	%r98, %r97, 48271;
	mul.lo.s32 	%r99, %r95, 3399;
	setp.lt.u32 	%p13, %r98, %r99;
	xor.b32  	%r100, %r99, 2147483647;
	neg.s32 	%r101, %r99;
	selp.b32 	%r102, %r100, %r101, %p13;
	add.s32 	%r178, %r102, %r98;
	add.s32 	%r103, %r178, -1;
	cvt.rn.f64.u32 	%fd14, %r103;
	div.rn.f64 	%fd15, %fd14, 0d41DFFFFFFF800000;
	fma.rn.f64 	%fd16, %fd3, %fd15, %fd2;
	st.global.f64 	[%rd8+1024], %fd16;
$L__BB3_15:
	add.s32 	%r176, %r176, 4;
	add.s32 	%r175, %r175, 512;
	add.s32 	%r174, %r174, 512;
	setp.eq.s32 	%p14, %r176, 0;
	@%p14 bra 	$L__BB3_16;
	bra.uni 	$L__BB3_7;
$L__BB3_16:
	setp.eq.s32 	%p15, %r9, 0;
	@%p15 bra 	$L__BB3_28;
	shl.b64 	%rd27, %rd2, 3;
	add.s64 	%rd10, %rd1, %rd27;
	shl.b32 	%r104, %r187, 7;
	add.s32 	%r190, %r5, %r104;
	neg.s32 	%r189, %r9;
$L__BB3_18:
	.pragma "nounroll";
	setp.ge.s32 	%p16, %r190, %r3;
	@%p16 bra 	$L__BB3_20;
	mul.hi.u32 	%r105, %r178, -1131474031;
	shr.u32 	%r106, %r105, 15;
	mul.lo.s32 	%r107, %r106, 44488;
	sub.s32 	%r108, %r178, %r107;
	mul.lo.s32 	%r109, %r108, 48271;
	mul.lo.s32 	%r110, %r106, 3399;
	setp.lt.u32 	%p17, %r109, %r110;
	xor.b32  	%r111, %r110, 2147483647;
	neg.s32 	%r112, %r110;
	selp.b32 	%r113, %r111, %r112, %p17;
	add.s32 	%r178, %r113, %r109;
	add.s32 	%r114, %r178, -1;
	cvt.rn.f64.u32 	%fd17, %r114;
	div.rn.f64 	%fd18, %fd17, 0d41DFFFFFFF800000;
	fma.rn.f64 	%fd19, %fd3, %fd18, %fd2;
	mul.wide.s32 	%rd28, %r190, 8;
	add.s64 	%rd29, %rd10, %rd28;
	st.global.f64 	[%rd29], %fd19;
$L__BB3_20:
	add.s32 	%r190, %r190, 128;
	add.s32 	%r189, %r189, 1;
	setp.ne.s32 	%p18, %r189, 0;
	@%p18 bra 	$L__BB3_18;
	bra.uni 	$L__BB3_28;
$L__BB3_21:
	setp.lt.s32 	%p19, %r58, 1;
	@%p19 bra 	$L__BB3_28;
	sub.f64 	%fd4, %fd1, %fd2;
	and.b32  	%r13, %r58, 3;
	setp.lt.u32 	%p20, %r58, 4;
	mov.b32 	%r182, 0;
	@%p20 bra 	$L__BB3_25;
	and.b32  	%r182, %r58, 2147483644;
	neg.s32 	%r172, %r182;
	shl.b64 	%rd30, %rd2, 3;
	add.s64 	%rd31, %rd30, %rd1;
	add.s64 	%rd7, %rd31, 2048;
	mov.u32 	%r171, %r5;
$L__BB3_24:
	mul.wide.s32 	%rd32, %r171, 8;
	add.s64 	%rd33, %rd7, %rd32;
	mul.hi.u32 	%r116, %r178, -1131474031;
	shr.u32 	%r117, %r116, 15;
	mul.lo.s32 	%r118, %r117, 44488;
	sub.s32 	%r119, %r178, %r118;
	mul.lo.s32 	%r120, %r119, 48271;
	mul.lo.s32 	%r121, %r117, 3399;
	setp.lt.u32 	%p21, %r120, %r121;
	xor.b32  	%r122, %r121, 2147483647;
	neg.s32 	%r123, %r121;
	selp.b32 	%r124, %r122, %r123, %p21;
	add.s32 	%r125, %r124, %r120;
	add.s32 	%r126, %r125, -1;
	cvt.rn.f64.u32 	%fd20, %r126;
	div.rn.f64 	%fd21, %fd20, 0d41DFFFFFFF800000;
	fma.rn.f64 	%fd22, %fd4, %fd21, %fd2;
	st.global.f64 	[%rd33+-2048], %fd22;
	mul.hi.u32 	%r127, %r125, -1131474031;
	shr.u32 	%r128, %r127, 15;
	mul.lo.s32 	%r129, %r128, 44488;
	sub.s32 	%r130, %r125, %r129;
	mul.lo.s32 	%r131, %r130, 48271;
	mul.lo.s32 	%r132, %r128, 3399;
	setp.lt.u32 	%p22, %r131, %r132;
	xor.b32  	%r133, %r132, 2147483647;
	neg.s32 	%r134, %r132;
	selp.b32 	%r135, %r133, %r134, %p22;
	add.s32 	%r136, %r135, %r131;
	add.s32 	%r137, %r136, -1;
	cvt.rn.f64.u32 	%fd23, %r137;
	div.rn.f64 	%fd24, %fd23, 0d41DFFFFFFF800000;
	fma.rn.f64 	%fd25, %fd4, %fd24, %fd2;
	st.global.f64 	[%rd33+-1024], %fd25;
	mul.hi.u32 	%r138, %r136, -1131474031;
	shr.u32 	%r139, %r138, 15;
	mul.lo.s32 	%r140, %r139, 44488;
	sub.s32 	%r141, %r136, %r140;
	mul.lo.s32 	%r142, %r141, 48271;
	mul.lo.s32 	%r143, %r139, 3399;
	setp.lt.u32 	%p23, %r142, %r143;
	xor.b32  	%r144, %r143, 2147483647;
	neg.s32 	%r145, %r143;
	selp.b32 	%r146, %r144, %r145, %p23;
	add.s32 	%r147, %r146, %r142;
	add.s32 	%r148, %r147, -1;
	cvt.rn.f64.u32 	%fd26, %r148;
	div.rn.f64 	%fd27, %fd26, 0d41DFFFFFFF800000;
	fma.rn.f64 	%fd28, %fd4, %fd27, %fd2;
	st.global.f64 	[%rd33], %fd28;
	mul.hi.u32 	%r149, %r147, -1131474031;
	shr.u32 	%r150, %r149, 15;
	mul.lo.s32 	%r151, %r150, 44488;
	sub.s32 	%r152, %r147, %r151;
	mul.lo.s32 	%r153, %r152, 48271;
	mul.lo.s32 	%r154, %r150, 3399;
	setp.lt.u32 	%p24, %r153, %r154;
	xor.b32  	%r155, %r154, 2147483647;
	neg.s32 	%r156, %r154;
	selp.b32 	%r157, %r155, %r156, %p24;
	add.s32 	%r178, %r157, %r153;
	add.s32 	%r158, %r178, -1;
	cvt.rn.f64.u32 	%fd29, %r158;
	div.rn.f64 	%fd30, %fd29, 0d41DFFFFFFF800000;
	fma.rn.f64 	%fd31, %fd4, %fd30, %fd2;
	st.global.f64 	[%rd33+1024], %fd31;
	add.s32 	%r172, %r172, 4;
	add.s32 	%r171, %r171, 512;
	setp.eq.s32 	%p25, %r172, 0;
	@%p25 bra 	$L__BB3_25;
	bra.uni 	$L__BB3_24;
$L__BB3_25:
	setp.eq.s32 	%p26, %r13, 0;
	@%p26 bra 	$L__BB3_28;
	shl.b64 	%rd34, %rd2, 3;
	add.s64 	%rd9, %rd1, %rd34;
	shl.b32 	%r159, %r182, 7;
	add.s32 	%r185, %r5, %r159;
	neg.s32 	%r184, %r13;
$L__BB3_27:
	.pragma "nounroll";
	mul.wide.s32 	%rd35, %r185, 8;
	add.s64 	%rd36, %rd9, %rd35;
	mul.hi.u32 	%r160, %r178, -1131474031;
	shr.u32 	%r161, %r160, 15;
	mul.lo.s32 	%r162, %r161, 44488;
	sub.s32 	%r163, %r178, %r162;
	mul.lo.s32 	%r164, %r163, 48271;
	mul.lo.s32 	%r165, %r161, 3399;
	setp.lt.u32 	%p27, %r164, %r165;
	xor.b32  	%r166, %r165, 2147483647;
	neg.s32 	%r167, %r165;
	selp.b32 	%r168, %r166, %r167, %p27;
	add.s32 	%r178, %r168, %r164;
	add.s32 	%r169, %r178, -1;
	cvt.rn.f64.u32 	%fd32, %r169;
	div.rn.f64 	%fd33, %fd32, 0d41DFFFFFFF800000;
	fma.rn.f64 	%fd34, %fd4, %fd33, %fd2;
	st.global.f64 	[%rd36], %fd34;
	add.s32 	%r185, %r185, 128;
	add.s32 	%r184, %r184, 1;
	setp.eq.s32 	%p28, %r184, 0;
	@%p28 bra 	$L__BB3_28;
	bra.uni 	$L__BB3_27;
$L__BB3_28:
	ret;

}


// ===== COMPILED SASS (sm_100) =====

	.target	sm_100

	.elftype	@"ET_EXEC"


//--------------------- .note.nv.tkinfo           --------------------------
	.section	.note.nv.tkinfo,"",@"SHT_NOTE"
	.sectionflags	@"SHF_NOTE_NV_TKINFO"
	.tkinfo
        /*0018*/ 	.word	0x00000002
        /*0030*/ 	.string	""
        /*0030*/ 	.string	"ptxas"
        /*0030*/ 	.string	"Cuda compilation tools, release 13.0, V13.0.88"
        /*0030*/ 	.string	"Build cuda_13.0.r13.0/compiler.36424714_0"
        /*0030*/ 	.string	"-arch sm_100 -m 64 "



//--------------------- .note.nv.cuinfo           --------------------------
	.section	.note.nv.cuinfo,"",@"SHT_NOTE"
	.sectionflags	@"SHF_NOTE_NV_CUINFO"
        /*0018*/ 	.short	0x0002
        /*001a*/ 	.short	0x0064
        /*001c*/ 	.short	0x0082
	.zero		2


//--------------------- .nv.info                  --------------------------
	.section	.nv.info,"",@"SHT_CUDA_INFO"
	.align	4


	//----- nvinfo : EIATTR_REGCOUNT
	.align		4
        /*0000*/ 	.byte	0x04, 0x2f
        /*0002*/ 	.short	(.L_44 - .L_43)
	.align		4
.L_43:
        /*0004*/ 	.word	index@(_ZN3cub18CUB_300001_SM_10006detail11EmptyKernelIvEEvv)
        /*0008*/ 	.word	0x00000004


	//----- nvinfo : EIATTR_FRAME_SIZE
	.align		4
.L_44:
        /*000c*/ 	.byte	0x04, 0x11
        /*000e*/ 	.short	(.L_46 - .L_45)
	.align		4
.L_45:
        /*0010*/ 	.word	index@(_ZN3cub18CUB_300001_SM_10006detail11EmptyKernelIvEEvv)
        /*0014*/ 	.word	0x00000000


	//----- nvinfo : EIATTR_REGCOUNT
	.align		4
.L_46:
        /*0018*/ 	.byte	0x04, 0x2f
        /*001a*/ 	.short	(.L_48 - .L_47)
	.align		4
.L_47:
        /*001c*/ 	.word	index@(_ZN3cub18CUB_300001_SM_10006detail8for_each13static_kernelINS2_12policy_hub_t12policy_500_tEmN6thrust24THRUST_300001_SM_1000_NS8cuda_cub20__uninitialized_fill7functorINS7_10device_ptrIdEEdEEEEvT0_T1_)
        /*0020*/ 	.word	0x00000009


	//----- nvinfo : EIATTR_FRAME_SIZE
	.align		4
.L_48:
        /*0024*/ 	.byte	0x04, 0x11
        /*0026*/ 	.short	(.L_50 - .L_49)
	.align		4
.L_49:
        /*0028*/ 	.word	index@(_ZN3cub18CUB_300001_SM_10006detail8for_each13static_kernelINS2_12policy_hub_t12policy_500_tEmN6thrust24THRUST_300001_SM_1000_NS8cuda_cub20__uninitialized_fill7functorINS7_10device_ptrIdEEdEEEEvT0_T1_)
        /*002c*/ 	.word	0x00000000


	//----- nvinfo : EIATTR_REGCOUNT
	.align		4
.L_50:
        /*0030*/ 	.byte	0x04, 0x2f
        /*0032*/ 	.short	(.L_52 - .L_51)
	.align		4
.L_51:
        /*0034*/ 	.word	index@(_ZN3cub18CUB_300001_SM_10006detail9transform16transform_kernelINS2_10policy_hubILb1EN4cuda3std3__45tupleIJN6thrust24THRUST_300001_SM_1000_NS6detail15normal_iteratorINSA_10device_ptrIdEEEEEEEE10policy1000Ei8fillRandSF_JPdEEEvT0_iT1_T2_DpNS2_10kernel_argIT3_EE)
        /*0038*/ 	.word	0x00000022


	//----- nvinfo : EIATTR_FRAME_SIZE
	.align		4
.L_52:
        /*003c*/ 	.byte	0x04, 0x11
        /*003e*/ 	.short	(.L_54 - .L_53)
	.align		4
.L_53:
        /*0040*/ 	.word	index@($__internal_1_$__cuda_sm20_div_rn_f64_full)
        /*0044*/ 	.word	0x00000000


	//----- nvinfo : EIATTR_FRAME_SIZE
	.align		4
.L_54:
        /*0048*/ 	.byte	0x04, 0x11
        /*004a*/ 	.short	(.L_56 - .L_55)
	.align		4
.L_55:
        /*004c*/ 	.word	index@(_ZN3cub18CUB_300001_SM_10006detail9transform16transform_kernelINS2_10policy_hubILb1EN4cuda3std3__45tupleIJN6thrust24THRUST_300001_SM_1000_NS6detail15normal_iteratorINSA_10device_ptrIdEEEEEEEE10policy1000Ei8fillRandSF_JPdEEEvT0_iT1_T2_DpNS2_10kernel_argIT3_EE)
        /*0050*/ 	.word	0x00000000


	//----- nvinfo : EIATTR_REGCOUNT
	.align		4
.L_56:
        /*0054*/ 	.byte	0x04, 0x2f
        /*0056*/ 	.short	(.L_58 - .L_57)
	.align		4
.L_57:
        /*0058*/ 	.word	index@(_ZN3cub18CUB_300001_SM_10006detail9transform16transform_kernelINS2_10policy_hubILb1EN4cuda3std3__45tupleIJN6thrust24THRUST_300001_SM_1000_NS6detail15normal_iteratorINSA_10device_ptrIdEEEEEEEE10policy1000El8fillRandSF_JPdEEEvT0_iT1_T2_DpNS2_10kernel_argIT3_EE)
        /*005c*/ 	.word	0x00000022


	//----- nvinfo : EIATTR_FRAME_SIZE
	.align		4
.L_58:
        /*0060*/ 	.byte	0x04, 0x11
        /*0062*/ 	.short	(.L_60 - .L_59)
	.align		4
.L_59:
        /*0064*/ 	.word	index@($__internal_0_$__cuda_sm20_div_rn_f64_full)
        /*0068*/ 	.word	0x00000000


	//----- nvinfo : EIATTR_FRAME_SIZE
	.align		4
.L_60:
        /*006c*/ 	.byte	0x04, 0x11
        /*006e*/ 	.short	(.L_62 - .L_61)
	.align		4
.L_61:
        /*0070*/ 	.word	index@(_ZN3cub18CUB_300001_SM_10006detail9transform16transform_kernelINS2_10policy_hubILb1EN4cuda3std3__45tupleIJN6thrust24THRUST_300001_SM_1000_NS6detail15normal_iteratorINSA_10device_ptrIdEEEEEEEE10policy1000El8fillRandSF_JPdEEEvT0_iT1_T2_DpNS2_10kernel_argIT3_EE)
        /*0074*/ 	.word	0x00000000


	//----- nvinfo : EIATTR_MIN_STACK_SIZE
	.align		4
.L_62:
        /*0078*/ 	.byte	0x04, 0x12
        /*007a*/ 	.short	(.L_64 - .L_63)
	.align		4
.L_63:
        /*007c*/ 	.word	index@(_ZN3cub18CUB_300001_SM_10006detail9transform16transform_kernelINS2_10policy_hubILb1EN4cuda3std3__45tupleIJN6thrust24THRUST_300001_SM_1000_NS6detail15normal_iteratorINSA_10device_ptrIdEEEEEEEE10policy1000El8fillRandSF_JPdEEEvT0_iT1_T2_DpNS2_10kernel_argIT3_EE)
        /*0080*/ 	.word	0x00000000


	//----- nvinfo : EIATTR_MIN_STACK_SIZE
	.align		4
.L_64:
        /*0084*/ 	.byte	0x04, 0x12
        /*0086*/ 	.short	(.L_66 - .L_65)
	.align		4
.L_65:
        /*0088*/ 	.word	index@(_ZN3cub18CUB_300001_SM_10006detail9transform16transform_kernelINS2_10policy_hubILb1EN4cuda3std3__45tupleIJN6thrust24THRUST_300001_SM_1000_NS6detail15normal_iteratorINSA_10device_ptrIdEEEEEEEE10policy1000Ei8fillRandSF_JPdEEEvT0_iT1_T2_DpNS2_10kernel_argIT3_EE)
        /*008c*/ 	.word	0x00000000


	//----- nvinfo : EIATTR_MIN_STACK_SIZE
	.align		4
.L_66:
        /*0090*/ 	.byte	0x04, 0x12
        /*0092*/ 	.short	(.L_68 - .L_67)
	.align		4
.L_67:
        /*0094*/ 	.word	index@(_ZN3cub18CUB_300001_SM_10006detail8for_each13static_kernelINS2_12policy_hub_t12policy_500_tEmN6thrust24THRUST_300001_SM_1000_NS8cuda_cub20__uninitialized_fill7functorINS7_10device_ptrIdEEdEEEEvT0_T1_)
        /*0098*/ 	.word	0x00000000


	//----- nvinfo : EIATTR_MIN_STACK_SIZE
	.align		4
.L_68:
        /*009c*/ 	.byte	0x04, 0x12
        /*009e*/ 	.short	(.L_70 - .L_69)
	.align		4
.L_69:
        /*00a0*/ 	.word	index@(_ZN3cub18CUB_300001_SM_10006detail11EmptyKernelIvEEvv)
        /*00a4*/ 	.word	0x00000000
.L_70:


//--------------------- .nv.compat                --------------------------
	.section	.nv.compat,"",@"SHT_CUDA_COMPAT_INFO"
	.align	4
        /*0000*/ 	.byte	0x02, 0x09, 0x00, 0x00, 0x02, 0x02, 0x01, 0x00, 0x02, 0x05, 0x05, 0x00, 0x03, 0x07, 0x01, 0x01
        /*0010*/ 	.byte	0x02, 0x03, 0x00, 0x00, 0x02, 0x06, 0x01, 0x00, 0x04, 0x0b, 0x08, 0x00, 0x01, 0x00, 0x00, 0x00
        /*0020*/ 	.byte	0x00, 0x00, 0x00, 0x00


//--------------------- .nv.info._ZN3cub18CUB_300001_SM_10006detail9transform16transform_kernelINS2_10policy_hubILb1EN4cuda3std3__45tupleIJN6thrust24THRUST_300001_SM_1000_NS6detail15normal_iteratorINSA_10device_ptrIdEEEEEEEE10policy1000El8fillRandSF_JPdEEEvT0_iT1_T2_DpNS2_10kernel_argIT3_EE --------------------------
	.section	.nv.info._ZN3cub18CUB_300001_SM_10006detail9transform16transform_kernelINS2_10policy_hubILb1EN4cuda3std3__45tupleIJN6thrust24THRUST_300001_SM_1000_NS6detail15normal_iteratorINSA_10device_ptrIdEEEEEEEE10policy1000El8fillRandSF_JPdEEEvT0_iT1_T2_DpNS2_10kernel_argIT3_EE,"",@"SHT_CUDA_INFO"
	.sectionflags	@""
	.align	4


	//----- nvinfo : EIATTR_CUDA_API_VERSION
	.align		4
        /*0000*/ 	.byte	0x04, 0x37
        /*0002*/ 	.short	(.L_72 - .L_71)
.L_71:
        /*0004*/ 	.word	0x00000082


	//----- nvinfo : EIATTR_KPARAM_INFO
	.align		4
.L_72:
        /*0008*/ 	.byte	0x04, 0x17
        /*000a*/ 	.short	(.L_74 - .L_73)
.L_73:
        /*000c*/ 	.word	0x00000000
        /*0010*/ 	.short	0x0004
        /*0012*/ 	.short	0x0030
        /*0014*/ 	.byte	0x00, 0xf0, 0x41, 0x00


	//----- nvinfo : EIATTR_KPARAM_INFO
	.align		4
.L_74:
        /*0018*/ 	.byte	0x04, 0x17
        /*001a*/ 	.short	(.L_76 - .L_75)
.L_75:
        /*001c*/ 	.word	0x00000000
        /*0020*/ 	.short	0x0003
        /*0022*/ 	.short	0x0028
        /*0024*/ 	.byte	0x00, 0xf0, 0x21, 0x00


	//----- nvinfo : EIATTR_KPARAM_INFO
	.align		4
.L_76:
        /*0028*/ 	.byte	0x04, 0x17
        /*002a*/ 	.short	(.L_78 - .L_77)
.L_77:
        /*002c*/ 	.word	0x00000000
        /*0030*/ 	.short	0x0002
        /*0032*/ 	.short	0x0010
        /*0034*/ 	.byte	0x00, 0xf0, 0x61, 0x00


	//----- nvinfo : EIATTR_KPARAM_INFO
	.align		4
.L_78:
        /*0038*/ 	.byte	0x04, 0x17
        /*003a*/ 	.short	(.L_80 - .L_79)
.L_79:
        /*003c*/ 	.word	0x00000000
        /*0040*/ 	.short	0x0001
        /*0042*/ 	.short	0x0008
        /*0044*/ 	.byte	0x00, 0xf0, 0x11, 0x00


	//----- nvinfo : EIATTR_KPARAM_INFO
	.align		4
.L_80:
        /*0048*/ 	.byte	0x04, 0x17
        /*004a*/ 	.short	(.L_82 - .L_81)
.L_81:
        /*004c*/ 	.word	0x00000000
        /*0050*/ 	.short	0x0000
        /*0052*/ 	.short	0x0000
        /*0054*/ 	.byte	0x00, 0xf0, 0x21, 0x00


	//----- nvinfo : EIATTR_SPARSE_MMA_MASK
	.align		4
.L_82:
        /*0058*/ 	.byte	0x03, 0x50
        /*005a*/ 	.short	0x0000


	//----- nvinfo : EIATTR_MAXREG_COUNT
	.align		4
        /*005c*/ 	.byte	0x03, 0x1b
        /*005e*/ 	.short	0x00ff


	//----- nvinfo : EIATTR_MERCURY_ISA_VERSION
	.align		4
        /*0060*/ 	.byte	0x03, 0x5f
        /*0062*/ 	.short	0x0101


	//----- nvinfo : EIATTR_VRC_CTA_INIT_COUNT
	.align		4
        /*0064*/ 	.byte	0x02, 0x4a
	.zero		1
	.zero		1


	//----- nvinfo : EIATTR_EXIT_INSTR_OFFSETS
	.align		4
        /*0068*/ 	.byte	0x04, 0x1c
        /*006a*/ 	.short	(.L_84 - .L_83)


	//   ....[0]....
.L_83:
        /*006c*/ 	.word	0x000002a0


	//   ....[1]....
        /*0070*/ 	.word	0x00000dd0


	//   ....[2]....
        /*0074*/ 	.word	0x00001100


	//   ....[3]....
        /*0078*/ 	.word	0x00001130


	//   ....[4]....
        /*007c*/ 	.word	0x00001a90


	//   ....[5]....
        /*0080*/ 	.word	0x00001d40


	//----- nvinfo : EIATTR_MAX_THREADS
	.align		4
.L_84:
        /*0084*/ 	.byte	0x04, 0x05
        /*0086*/ 	.short	(.L_86 - .L_85)
.L_85:
        /*0088*/ 	.word	0x00000080
        /*008c*/ 	.word	0x00000001
        /*0090*/ 	.word	0x00000001


	//----- nvinfo : EIATTR_CRS_STACK_SIZE
	.align		4
.L_86:
        /*0094*/ 	.byte	0x04, 0x1e
        /*0096*/ 	.short	(.L_88 - .L_87)
.L_87:
        /*0098*/ 	.word	0x00000000


	//----- nvinfo : EIATTR_CBANK_PARAM_SIZE
	.align		4
.L_88:
        /*009c*/ 	.byte	0x03, 0x19
        /*009e*/ 	.short	0x0040


	//----- nvinfo : EIATTR_PARAM_CBANK
	.align		4
        /*00a0*/ 	.byte	0x04, 0x0a
        /*00a2*/ 	.short	(.L_90 - .L_89)
	.align		4
.L_89:
        /*00a4*/ 	.word	index@(.nv.constant0._ZN3cub18CUB_300001_SM_10006detail9transform16transform_kernelINS2_10policy_hubILb1EN4cuda3std3__45tupleIJN6thrust24THRUST_300001_SM_1000_NS6detail15normal_iteratorINSA_10device_ptrIdEEEEEEEE10policy1000El8fillRandSF_JPdEEEvT0_iT1_T2_DpNS2_10kernel_argIT3_EE)
        /*00a8*/ 	.short	0x0380
        /*00aa*/ 	.short	0x0040


	//----- nvinfo : EIATTR_SW_WAR
	.align		4
.L_90:
        /*00ac*/ 	.byte	0x04, 0x36
        /*00ae*/ 	.short	(.L_92 - .L_91)
.L_91:
        /*00b0*/ 	.word	0x00000008
.L_92:


//--------------------- .nv.info._ZN3cub18CUB_300001_SM_10006detail9transform16transform_kernelINS2_10policy_hubILb1EN4cuda3std3__45tupleIJN6thrust24THRUST_300001_SM_1000_NS6detail15normal_iteratorINSA_10device_ptrIdEEEEEEEE10policy1000Ei8fillRandSF_JPdEEEvT0_iT1_T2_DpNS2_10kernel_argIT3_EE --------------------------
	.section	.nv.info._ZN3cub18CUB_300001_SM_10006detail9transform16transform_kernelINS2_10policy_hubILb1EN4cuda3std3__45tupleIJN6thrust24THRUST_300001_SM_1000_NS6detail15normal_iteratorINSA_10device_ptrIdEEEEEEEE10policy1000Ei8fillRandSF_JPdEEEvT0_iT1_T2_DpNS2_10kernel_argIT3_EE,"",@"SHT_CUDA_INFO"
	.sectionflags	@""
	.align	4


	//----- nvinfo : EIATTR_CUDA_API_VERSION
	.align		4
        /*0000*/ 	.byte	0x04, 0x37
        /*0002*/ 	.short	(.L_94 - .L_93)
.L_93:
        /*0004*/ 	.word	0x00000082


	//----- nvinfo : EIATTR_KPARAM_INFO
	.align		4
.L_94:
        /*0008*/ 	.byte	0x04, 0x17
        /*000a*/ 	.short	(.L_96 - .L_95)
.L_95:
        /*000c*/ 	.word	0x00000000
        /*0010*/ 	.short	0x0004
        /*0012*/ 	.short	0x0028
        /*0014*/ 	.byte	0x00, 0xf0, 0x41, 0x00


	//----- nvinfo : EIATTR_KPARAM_INFO
	.align		4
.L_96:
        /*0018*/ 	.byte	0x04, 0x17
        /*001a*/ 	.short	(.L_98 - .L_97)
.L_97:
        /*001c*/ 	.word	0x00000000
        /*0020*/ 	.short	0x0003
        /*0022*/ 	.short	0x0020
        /*0024*/ 	.byte	0x00, 0xf0, 0x21, 0x00


	//----- nvinfo : EIATTR_KPARAM_INFO
	.align		4
.L_98:
        /*0028*/ 	.byte	0x04, 0x17
        /*002a*/ 	.short	(.L_100 - .L_99)
.L_99:
        /*002c*/ 	.word	0x00000000
        /*0030*/ 	.short	0x0002
        /*0032*/ 	.short	0x0008
        /*0034*/ 	.byte	0x00, 0xf0, 0x61, 0x00


	//----- nvinfo : EIATTR_KPARAM_INFO
	.align		4
.L_100:
        /*0038*/ 	.byte	0x04, 0x17
        /*003a*/ 	.short	(.L_102 - .L_101)
.L_101:
        /*003c*/ 	.word	0x00000000
        /*0040*/ 	.short	0x0001
        /*0042*/ 	.short	0x0004
        /*0044*/ 	.byte	0x00, 0xf0, 0x11, 0x00


	//----- nvinfo : EIATTR_KPARAM_INFO
	.align		4
.L_102:
        /*0048*/ 	.byte	0x04, 0x17
        /*004a*/ 	.short	(.L_104 - .L_103)
.L_103:
        /*004c*/ 	.word	0x00000000
        /*0050*/ 	.short	0x0000
        /*0052*/ 	.short	0x0000
        /*0054*/ 	.byte	0x00, 0xf0, 0x11, 0x00


	//----- nvinfo : EIATTR_SPARSE_MMA_MASK
	.align		4
.L_104:
        /*0058*/ 	.byte	0x03, 0x50
        /*005a*/ 	.short	0x0000


	//----- nvinfo : EIATTR_MAXREG_COUNT
	.align		4
        /*005c*/ 	.byte	0x03, 0x1b
        /*005e*/ 	.short	0x00ff


	//----- nvinfo : EIATTR_MERCURY_ISA_VERSION
	.align		4
        /*0060*/ 	.byte	0x03, 0x5f
        /*0062*/ 	.short	0x0101


	//----- nvinfo : EIATTR_VRC_CTA_INIT_COUNT
	.align		4
        /*0064*/ 	.byte	0x02, 0x4a
	.zero		1
	.zero		1


	//----- nvinfo : EIATTR_EXIT_INSTR_OFFSETS
	.align		4
        /*0068*/ 	.byte	0x04, 0x1c
        /*006a*/ 	.short	(.L_106 - .L_105)


	//   ....[0]....
.L_105:
        /*006c*/ 	.word	0x00000220


	//   ....[1]....
        /*0070*/ 	.word	0x00000b70


	//   ....[2]....
        /*0074*/ 	.word	0x00000e20


	//   ....[3]....
        /*0078*/ 	.word	0x00000e50


	//   ....[4]....
        /*007c*/ 	.word	0x00001970


	//   ....[5]....
        /*0080*/ 	.word	0x00001c60


	//----- nvinfo : EIATTR_MAX_THREADS
	.align		4
.L_106:
        /*0084*/ 	.byte	0x04, 0x05
        /*0086*/ 	.short	(.L_108 - .L_107)
.L_107:
        /*0088*/ 	.word	0x00000080
        /*008c*/ 	.word	0x00000001
        /*0090*/ 	.word	0x00000001


	//----- nvinfo : EIATTR_CRS_STACK_SIZE
	.align		4
.L_108:
        /*0094*/ 	.byte	0x04, 0x1e
        /*0096*/ 	.short	(.L_110 - .L_109)
.L_109:
        /*0098*/ 	.word	0x00000000


	//----- nvinfo : EIATTR_CBANK_PARAM_SIZE
	.align		4
.L_110:
        /*009c*/ 	.byte	0x03, 0x19
        /*009e*/ 	.short	0x0038


	//----- nvinfo : EIATTR_PARAM_CBANK
	.align		4
        /*00a0*/ 	.byte	0x04, 0x0a
        /*00a2*/ 	.short	(.L_112 - .L_111)
	.align		4
.L_111:
        /*00a4*/ 	.word	index@(.nv.constant0._ZN3cub18CUB_300001_SM_10006detail9transform16transform_kernelINS2_10policy_hubILb1EN4cuda3std3__45tupleIJN6thrust24THRUST_300001_SM_1000_NS6detail15normal_iteratorINSA_10device_ptrIdEEEEEEEE10policy1000Ei8fillRandSF_JPdEEEvT0_iT1_T2_DpNS2_10kernel_argIT3_EE)
        /*00a8*/ 	.short	0x0380
        /*00aa*/ 	.short	0x0038


	//----- nvinfo : EIATTR_SW_WAR
	.align		4
.L_112:
        /*00ac*/ 	.byte	0x04, 0x36
        /*00ae*/ 	.short	(.L_114 - .L_113)
.L_113:
        /*00b0*/ 	.word	0x00000008
.L_114:


//--------------------- .nv.info._ZN3cub18CUB_300001_SM_10006detail8for_each13static_kernelINS2_12policy_hub_t12policy_500_tEmN6thrust24THRUST_300001_SM_1000_NS8cuda_cub20__uninitialized_fill7functorINS7_10device_ptrIdEEdEEEEvT0_T1_ --------------------------
	.section	.nv.info._ZN3cub18CUB_300001_SM_10006detail8for_each13static_kernelINS2_12policy_hub_t12policy_500_tEmN6thrust24THRUST_300001_SM_1000_NS8cuda_cub20__uninitialized_fill7functorINS7_10device_ptrIdEEdEEEEvT0_T1_,"",@"SHT_CUDA_INFO"
	.sectionflags	@""
	.align	4


	//----- nvinfo : EIATTR_CUDA_API_VERSION
	.align		4
        /*0000*/ 	.byte	0x04, 0x37
        /*0002*/ 	.short	(.L_116 - .L_115)
.L_115:
        /*0004*/ 	.word	0x00000082


	//----- nvinfo : EIATTR_KPARAM_INFO
	.align		4
.L_116:
        /*0008*/ 	.byte	0x04, 0x17
        /*000a*/ 	.short	(.L_118 - .L_117)
.L_117:
        /*000c*/ 	.word	0x00000000
        /*0010*/ 	.short	0x0001
        /*0012*/ 	.short	0x0008
        /*0014*/ 	.byte	0x00, 0xf0, 0x41, 0x00


	//----- nvinfo : EIATTR_KPARAM_INFO
	.align		4
.L_118:
        /*0018*/ 	.byte	0x04, 0x17
        /*001a*/ 	.short	(.L_120 - .L_119)
.L_119:
        /*001c*/ 	.word	0x00000000
        /*0020*/ 	.short	0x0000
        /*0022*/ 	.short	0x0000
        /*0024*/ 	.byte	0x00, 0xf0, 0x21, 0x00


	//----- nvinfo : EIATTR_SPARSE_MMA_MASK
	.align		4
.L_120:
        /*0028*/ 	.byte	0x03, 0x50
        /*002a*/ 	.short	0x0000


	//----- nvinfo : EIATTR_MAXREG_COUNT
	.align		4
        /*002c*/ 	.byte	0x03, 0x1b
        /*002e*/ 	.short	0x00ff


	//----- nvinfo : EIATTR_MERCURY_ISA_VERSION
	.align		4
        /*0030*/ 	.byte	0x03, 0x5f
        /*0032*/ 	.short	0x0101


	//----- nvinfo : EIATTR_VRC_CTA_INIT_COUNT
	.align		4
        /*0034*/ 	.byte	0x02, 0x4a
	.zero		1
	.zero		1


	//----- nvinfo : EIATTR_EXIT_INSTR_OFFSETS
	.align		4
        /*0038*/ 	.byte	0x04, 0x1c
        /*003a*/ 	.short	(.L_122 - .L_121)


	//   ....[0]....
.L_121:
        /*003c*/ 	.word	0x00000130


	//   ....[1]....
        /*0040*/ 	.word	0x00000230


	//   ....[2]....
        /*0044*/ 	.word	0x00000260


	//----- nvinfo : EIATTR_MAX_THREADS
	.align		4
.L_122:
        /*0048*/ 	.byte	0x04, 0x05
        /*004a*/ 	.short	(.L_124 - .L_123)
.L_123:
        /*004c*/ 	.word	0x00000100
        /*0050*/ 	.word	0x00000001
        /*0054*/ 	.word	0x00000001


	//----- nvinfo : EIATTR_CBANK_PARAM_SIZE
	.align		4
.L_124:
        /*0058*/ 	.byte	0x03, 0x19
        /*005a*/ 	.short	0x0018


	//----- nvinfo : EIATTR_PARAM_CBANK
	.align		4
        /*005c*/ 	.byte	0x04, 0x0a
        /*005e*/ 	.short	(.L_126 - .L_125)
	.align		4
.L_125:
        /*0060*/ 	.word	index@(.nv.constant0._ZN3cub18CUB_300001_SM_10006detail8for_each13static_kernelINS2_12policy_hub_t12policy_500_tEmN6thrust24THRUST_300001_SM_1000_NS8cuda_cub20__uninitialized_fill7functorINS7_10device_ptrIdEEdEEEEvT0_T1_)
        /*0064*/ 	.short	0x0380
        /*0066*/ 	.short	0x0018


	//----- nvinfo : EIATTR_SW_WAR
	.align		4
.L_126:
        /*0068*/ 	.byte	0x04, 0x36
        /*006a*/ 	.short	(.L_128 - .L_127)
.L_127:
        /*006c*/ 	.word	0x00000008
.L_128:


//--------------------- .nv.info._ZN3cub18CUB_300001_SM_10006detail11EmptyKernelIvEEvv --------------------------
	.section	.nv.info._ZN3cub18CUB_300001_SM_10006detail11EmptyKernelIvEEvv,"",@"SHT_CUDA_INFO"
	.sectionflags	@""
	.align	4


	//----- nvinfo : EIATTR_CUDA_API_VERSION
	.align		4
        /*0000*/ 	.byte	0x04, 0x37
        /*0002*/ 	.short	(.L_130 - .L_129)
.L_129:
        /*0004*/ 	.word	0x00000082


	//----- nvinfo : EIATTR_SPARSE_MMA_MASK
	.align		4
.L_130:
        /*0008*/ 	.byte	0x03, 0x50
        /*000a*/ 	.short	0x0000


	//----- nvinfo : EIATTR_MAXREG_COUNT
	.align		4
        /*000c*/ 	.byte	0x03, 0x1b
        /*000e*/ 	.short	0x00ff


	//----- nvinfo : EIATTR_MERCURY_ISA_VERSION
	.align		4
        /*0010*/ 	.byte	0x03, 0x5f
        /*0012*/ 	.short	0x0101


	//----- nvinfo : EIATTR_VRC_CTA_INIT_COUNT
	.align		4
        /*0014*/ 	.byte	0x02, 0x4a
	.zero		1
	.zero		1


	//----- nvinfo : EIATTR_EXIT_INSTR_OFFSETS
	.align		4
        /*0018*/ 	.byte	0x04, 0x1c
        /*001a*/ 	.short	(.L_132 - .L_131)


	//   ....[0]....
.L_131:
        /*001c*/ 	.word	0x00000010


	//----- nvinfo : EIATTR_SW_WAR
	.align		4
.L_132:
        /*0020*/ 	.byte	0x04, 0x36
        /*0022*/ 	.short	(.L_134 - .L_133)
.L_133:
        /*0024*/ 	.word	0x00000008
.L_134:


//--------------------- .nv.callgraph             --------------------------
	.section	.nv.callgraph,"",@"SHT_CUDA_CALLGRAPH"
	.align	4
	.sectionentsize	8
	.align		4
        /*0000*/ 	.word	0x00000000
	.align		4
        /*0004*/ 	.word	0xffffffff
	.align		4
        /*0008*/ 	.word	0x00000000
	.align		4
        /*000c*/ 	.word	0xfffffffe
	.align		4
        /*0010*/ 	.word	0x00000000
	.align		4
        /*0014*/ 	.word	0xfffffffd
	.align		4
        /*0018*/ 	.word	0x00000000
	.align		4
        /*001c*/ 	.word	0xfffffffc


//--------------------- .nv.constant4             --------------------------
	.section	.nv.constant4,"a",@progbits
	.align	8
	.align		8
.nv.constant4:
        /*0000*/ 	.dword	_ZN30_INTERNAL_16eb5110_4_k_cu_main4cuda3std3__45__cpo5beginE
	.align		8
        /*0008*/ 	.dword	_ZN30_INTERNAL_16eb5110_4_k_cu_main4cuda3std3__45__cpo3endE
	.align		8
        /*0010*/ 	.dword	_ZN30_INTERNAL_16eb5110_4_k_cu_main4cuda3std3__45__cpo6cbeginE
	.align		8
        /*0018*/ 	.dword	_ZN30_INTERNAL_16eb5110_4_k_cu_main4cuda3std3__45__cpo4cendE
	.align		8
        /*0020*/ 	.dword	_ZN30_INTERNAL_16eb5110_4_k_cu_main4cuda3std3__45__cpo6rbeginE
	.align		8
        /*0028*/ 	.dword	_ZN30_INTERNAL_16eb5110_4_k_cu_main4cuda3std3__45__cpo4rendE
	.align		8
        /*0030*/ 	.dword	_ZN30_INTERNAL_16eb5110_4_k_cu_main4cuda3std3__45__cpo7crbeginE
	.align		8
        /*0038*/ 	.dword	_ZN30_INTERNAL_16eb5110_4_k_cu_main4cuda3std3__45__cpo5crendE
	.align		8
        /*0040*/ 	.dword	_ZN30_INTERNAL_16eb5110_4_k_cu_main4cuda3std3__432_GLOBAL__N__16eb5110_4_k_cu_main6ignoreE
	.align		8
        /*0048*/ 	.dword	_ZN30_INTERNAL_16eb5110_4_k_cu_main4cuda3std3__419piecewise_constructE
	.align		8
        /*0050*/ 	.dword	_ZN30_INTERNAL_16eb5110_4_k_cu_main4cuda3std3__48in_placeE
	.align		8
        /*0058*/ 	.dword	_ZN30_INTERNAL_16eb5110_4_k_cu_main4cuda3std3__420unreachable_sentinelE
	.align		8
        /*0060*/ 	.dword	_ZN30_INTERNAL_16eb5110_4_k_cu_main4cuda3std3__47nulloptE
	.align		8
        /*0068*/ 	.dword	_ZN30_INTERNAL_16eb5110_4_k_cu_main4cuda3std3__48unexpectE
	.align		8
        /*0070*/ 	.dword	_ZN30_INTERNAL_16eb5110_4_k_cu_main4cuda3std6ranges3__45__cpo4swapE
	.align		8
        /*0078*/ 	.dword	_ZN30_INTERNAL_16eb5110_4_k_cu_main4cuda3std6ranges3__45__cpo9iter_moveE
	.align		8
        /*0080*/ 	.dword	_ZN30_INTERNAL_16eb5110_4_k_cu_main4cuda3std6ranges3__45__cpo5beginE
	.align		8
        /*0088*/ 	.dword	_ZN30_INTERNAL_16eb5110_4_k_cu_main4cuda3std6ranges3__45__cpo3endE
	.align		8
        /*0090*/ 	.dword	_ZN30_INTERNAL_16eb5110_4_k_cu_main4cuda3std6ranges3__45__cpo6cbeginE
	.align		8
        /*0098*/ 	.dword	_ZN30_INTERNAL_16eb5110_4_k_cu_main4cuda3std6ranges3__45__cpo4cendE
	.align		8
        /*00a0*/ 	.dword	_ZN30_INTERNAL_16eb5110_4_k_cu_main4cuda3std6ranges3__45__cpo7advanceE
	.align		8
        /*00a8*/ 	.dword	_ZN30_INTERNAL_16eb5110_4_k_cu_main4cuda3std6ranges3__45__cpo9iter_swapE
	.align		8
        /*00b0*/ 	.dword	_ZN30_INTERNAL_16eb5110_4_k_cu_main4cuda3std6ranges3__45__cpo4nextE
	.align		8
        /*00b8*/ 	.dword	_ZN30_INTERNAL_16eb5110_4_k_cu_main4cuda3std6ranges3__45__cpo4prevE
	.align		8
        /*00c0*/ 	.dword	_ZN30_INTERNAL_16eb5110_4_k_cu_main4cuda3std6ranges3__45__cpo4dataE
	.align		8
        /*00c8*/ 	.dword	_ZN30_INTERNAL_16eb5110_4_k_cu_main4cuda3std6ranges3__45__cpo5cdataE
	.align		8
        /*00d0*/ 	.dword	_ZN30_INTERNAL_16eb5110_4_k_cu_main4cuda3std6ranges3__45__cpo4sizeE
	.align		8
        /*00d8*/ 	.dword	_ZN30_INTERNAL_16eb5110_4_k_cu_main4cuda3std6ranges3__45__cpo5ssizeE
	.align		8
        /*00e0*/ 	.dword	_ZN30_INTERNAL_16eb5110_4_k_cu_main4cuda3std6ranges3__45__cpo8distanceE
	.align		8
        /*00e8*/ 	.dword	_ZN30_INTERNAL_16eb5110_4_k_cu_main6thrust24THRUST_300001_SM_1000_NS8cuda_cub3parE
	.align		8
        /*00f0*/ 	.dword	_ZN30_INTERNAL_16eb5110_4_k_cu_main6thrust24THRUST_300001_SM_1000_NS8cuda_cub10par_nosyncE
	.align		8
        /*00f8*/ 	.dword	_ZN30_INTERNAL_16eb5110_4_k_cu_main6thrust24THRUST_300001_SM_1000_NS6system6detail10sequential3seqE
	.align		8
        /*0100*/ 	.dword	_ZN30_INTERNAL_16eb5110_4_k_cu_main6thrust24THRUST_300001_SM_1000_NS12placeholders2_1E
	.align		8
        /*0108*/ 	.dword	_ZN30_INTERNAL_16eb5110_4_k_cu_main6thrust24THRUST_300001_SM_1000_NS12placeholders2_2E
	.align		8
        /*0110*/ 	.dword	_ZN30_INTERNAL_16eb5110_4_k_cu_main6thrust24THRUST_300001_SM_1000_NS12placeholders2_3E
	.align		8
        /*0118*/ 	.dword	_ZN30_INTERNAL_16eb5110_4_k_cu_main6thrust24THRUST_300001_SM_1000_NS12placeholders2_4E
	.align		8
        /*0120*/ 	.dword	_ZN30_INTERNAL_16eb5110_4_k_cu_main6thrust24THRUST_300001_SM_1000_NS12placeholders2_5E
	.align		8
        /*0128*/ 	.dword	_ZN30_INTERNAL_16eb5110_4_k_cu_main6thrust24THRUST_300001_SM_1000_NS12placeholders2_6E
	.align		8
        /*0130*/ 	.dword	_ZN30_INTERNAL_16eb5110_4_k_cu_main6thrust24THRUST_300001_SM_1000_NS12placeholders2_7E
	.align		8
        /*0138*/ 	.dword	_ZN30_INTERNAL_16eb5110_4_k_cu_main6thrust24THRUST_300001_SM_1000_NS12placeholders2_8E
	.align		8
        /*0140*/ 	.dword	_ZN30_INTERNAL_16eb5110_4_k_cu_main6thrust24THRUST_300001_SM_1000_NS12placeholders2_9E
	.align		8
        /*0148*/ 	.dword	_ZN30_INTERNAL_16eb5110_4_k_cu_main6thrust24THRUST_300001_SM_1000_NS12placeholders3_10E
	.align		8
        /*0150*/ 	.dword	_ZN30_INTERNAL_16eb5110_4_k_cu_main6thrust24THRUST_300001_SM_1000_NS3seqE


//--------------------- .text._ZN3cub18CUB_300001_SM_10006detail9transform16transform_kernelINS2_10policy_hubILb1EN4cuda3std3__45tupleIJN6thrust24THRUST_300001_SM_1000_NS6detail15normal_iteratorINSA_10device_ptrIdEEEEEEEE10policy1000El8fillRandSF_JPdEEEvT0_iT1_T2_DpNS2_10kernel_argIT3_EE --------------------------
	.section	.text._ZN3cub18CUB_300001_SM_10006detail9transform16transform_kernelINS2_10policy_hubILb1EN4cuda3std3__45tupleIJN6thrust24THRUST_300001_SM_1000_NS6detail15normal_iteratorINSA_10device_ptrIdEEEEEEEE10policy1000El8fillRandSF_JPdEEEvT0_iT1_T2_DpNS2_10kernel_argIT3_EE,"ax",@progbits
	.align	128
        .global         _ZN3cub18CUB_300001_SM_10006detail9transform16transform_kernelINS2_10policy_hubILb1EN4cuda3std3__45tupleIJN6thrust24THRUST_300001_SM_1000_NS6detail15normal_iteratorINSA_10device_ptrIdEEEEEEEE10policy1000El8fillRandSF_JPdEEEvT0_iT1_T2_DpNS2_10kernel_argIT3_EE
        .type           _ZN3cub18CUB_300001_SM_10006detail9transform16transform_kernelINS2_10policy_hubILb1EN4cuda3std3__45tupleIJN6thrust24THRUST_300001_SM_1000_NS6detail15normal_iteratorINSA_10device_ptrIdEEEEEEEE10policy1000El8fillRandSF_JPdEEEvT0_iT1_T2_DpNS2_10kernel_argIT3_EE,@function
        .size           _ZN3cub18CUB_300001_SM_10006detail9transform16transform_kernelINS2_10policy_hubILb1EN4cuda3std3__45tupleIJN6thrust24THRUST_300001_SM_1000_NS6detail15normal_iteratorINSA_10device_ptrIdEEEEEEEE10policy1000El8fillRandSF_JPdEEEvT0_iT1_T2_DpNS2_10kernel_argIT3_EE,(.L_x_85 - _ZN3cub18CUB_300001_SM_10006detail9transform16transform_kernelINS2_10policy_hubILb1EN4cuda3std3__45tupleIJN6thrust24THRUST_300001_SM_1000_NS6detail15normal_iteratorINSA_10device_ptrIdEEEEEEEE10policy1000El8fillRandSF_JPdEEEvT0_iT1_T2_DpNS2_10kernel_argIT3_EE)
        .other          _ZN3cub18CUB_300001_SM_10006detail9transform16transform_kernelINS2_10policy_hubILb1EN4cuda3std3__45tupleIJN6thrust24THRUST_300001_SM_1000_NS6detail15normal_iteratorINSA_10device_ptrIdEEEEEEEE10policy1000El8fillRandSF_JPdEEEvT0_iT1_T2_DpNS2_10kernel_argIT3_EE,@"STO_CUDA_ENTRY STV_DEFAULT"
_ZN3cub18CUB_300001_SM_10006detail9transform16transform_kernelINS2_10policy_hubILb1EN4cuda3std3__45tupleIJN6thrust24THRUST_300001_SM_1000_NS6detail15normal_iteratorINSA_10device_ptrIdEEEEEEEE10policy1000El8fillRandSF_JPdEEEvT0_iT1_T2_DpNS2_10kernel_argIT3_EE:
.text._ZN3cub18CUB_300001_SM_10006detail9transform16transform_kernelINS2_10policy_hubILb1EN4cuda3std3__45tupleIJN6thrust24THRUST_300001_SM_1000_NS6detail15normal_iteratorINSA_10device_ptrIdEEEEEEEE10policy1000El8fillRandSF_JPdEEEvT0_iT1_T2_DpNS2_10kernel_argIT3_EE:
[----:B------:R-:W-:Y:S01]  /*0000*/  LDC R1, c[0x0][0x37c] ;  /* 0x0000df00ff017b82 */ /* 0x000fe20000000800 */
[----:B------:R-:W0:Y:S07]  /*0010*/  LDCU UR16, c[0x0][0x388] ;  /* 0x00007100ff1077ac */ /* 0x000e2e0008000800 */
[----:B------:R-:W1:Y:S01]  /*0020*/  S2UR UR4, SR_CTAID.X ;  /* 0x00000000000479c3 */ /* 0x000e620000002500 */
[----:B------:R-:W2:Y:S01]  /*0030*/  S2R R3, SR_TID.X ;  /* 0x0000000000037919 */ /* 0x000ea20000002100 */
[----:B------:R-:W-:Y:S01]  /*0040*/  BSSY.RECONVERGENT B0, `(.L_x_0) ;  /* 0x000001f000007945 */ /* 0x000fe20003800200 */
[----:B------:R-:W3:Y:S01]  /*0050*/  LDCU.64 UR8, c[0x0][0x380] ;  /* 0x00007000ff0877ac */ /* 0x000ee20008000a00 */
[----:B------:R-:W4:Y:S01]  /*0060*/  LDCU.64 UR12, c[0x0][0x358] ;  /* 0x00006b00ff0c77ac */ /* 0x000f220008000a00 */
[----:B0-----:R-:W-:-:S04]  /*0070*/  USHF.L.U32 UR14, UR16, 0x7, URZ ;  /* 0x00000007100e7899 */ /* 0x001fc800080006ff */
[----:B------:R-:W-:Y:S02]  /*0080*/  USHF.R.S32.HI UR5, URZ, 0x1f, UR14 ;  /* 0x0000001fff057899 */ /* 0x000fe4000801140e */
[----:B-1----:R-:W-:Y:S02]  /*0090*/  UIMAD.WIDE.U32 UR10, UR14, UR4, URZ ;  /* 0x000000040e0a72a5 */ /* 0x002fe4000f8e00ff */
[----:B------:R-:W-:Y:S02]  /*00a0*/  UIMAD UR7, UR5, UR4, URZ ;  /* 0x00000004050772a4 */ /* 0x000fe4000f8e02ff */
[----:B---3--:R-:W-:Y:S02]  /*00b0*/  UIADD3 UR6, UP1, UPT, -UR10, UR8, URZ ;  /* 0x000000080a067290 */ /* 0x008fe4000ff3e1ff */
[----:B------:R-:W-:Y:S02]  /*00c0*/  UIADD3 UR7, UPT, UPT, UR11, UR7, URZ ;  /* 0x000000070b077290 */ /* 0x000fe4000fffe0ff */
[----:B------:R-:W-:Y:S01]  /*00d0*/  UISETP.LT.U32.AND UP0, UPT, UR6, UR14, UPT ;  /* 0x0000000e0600728c */ /* 0x000fe2000bf01070 */
[----:B--2---:R-:W-:Y:S01]  /*00e0*/  IMAD.SHL.U32 R0, R3, 0x80, RZ ;  /* 0x0000008003007824 */ /* 0x004fe200078e00ff */
[----:B------:R-:W-:-:S04]  /*00f0*/  UIADD3.X UR4, UPT, UPT, ~UR7, UR9, URZ, UP1, !UPT ;  /* 0x0000000907047290 */ /* 0x000fc80008ffe5ff */
[----:B------:R-:W-:-:S04]  /*0100*/  UISETP.LT.AND.EX UP0, UPT, UR4, UR5, UPT, UP0 ;  /* 0x000000050400728c */ /* 0x000fc8000bf01300 */
[----:B------:R-:W-:-:S03]  /*0110*/  USEL UR6, UR6, UR14, UP0 ;  /* 0x0000000e06067287 */ /* 0x000fc60008000000 */
[----:B------:R-:W0:Y:S01]  /*0120*/  LDCU UR4, c[0x0][0x3a0] ;  /* 0x00007400ff0477ac */ /* 0x000e220008000800 */
[----:B------:R-:W-:-:S06]  /*0130*/  USHF.L.U32 UR8, UR6, 0x3, URZ ;  /* 0x0000000306087899 */ /* 0x000fcc00080006ff */
[----:B------:R-:W-:Y:S01]  /*0140*/  ISETP.GE.AND P0, PT, R0, UR8, PT ;  /* 0x0000000800007c0c */ /* 0x000fe2000bf06270 */
[----:B0-----:R-:W-:-:S12]  /*0150*/  IMAD.U32 R23, RZ, RZ, UR4 ;  /* 0x00000004ff177e24 */ /* 0x001fd8000f8e00ff */
[----:B----4-:R-:W-:Y:S05]  /*0160*/  @P0 BRA `(.L_x_1) ;  /* 0x0000000000300947 */ /* 0x010fea0003800000 */
[----:B------:R-:W0:Y:S02]  /*0170*/  LDCU.64 UR4, c[0x0][0x3b0] ;  /* 0x00007600ff0477ac */ /* 0x000e240008000a00 */
[----:B0-----:R-:W-:-:S04]  /*0180*/  ULEA UR4, UP0, UR10, UR4, 0x3 ;  /* 0x000000040a047291 */ /* 0x001fc8000f8018ff */
[----:B------:R-:W-:Y:S02]  /*0190*/  ULEA.HI.X UR5, UR10, UR5, UR7, 0x3, UP0 ;  /* 0x000000050a057291 */ /* 0x000fe400080f1c07 */
[----:B------:R-:W-:-:S04]  /*01a0*/  IMAD.U32 R4, RZ, RZ, UR4 ;  /* 0x00000004ff047e24 */ /* 0x000fc8000f8e00ff */
[----:B------:R-:W-:-:S03]  /*01b0*/  MOV R5, UR5 ;  /* 0x0000000500057c02 */ /* 0x000fc60008000f00 */
[----:B------:R-:W-:-:S07]  /*01c0*/  IMAD.WIDE.U32 R4, R3, 0x80, R4 ;  /* 0x0000008003047825 */ /* 0x000fce00078e0004 */
.L_x_2:
[----:B------:R-:W-:Y:S01]  /*01d0*/  VIADD R0, R0, 0x4000 ;  /* 0x0000400000007836 */ /* 0x000fe20000000000 */
[----:B------:R0:W-:Y:S04]  /*01e0*/  CCTL.E.PF2 [R4] ;  /* 0x000000000400798f */ /* 0x0001e80000800100 */
[----:B------:R-:W-:Y:S02]  /*01f0*/  ISETP.GE.AND P0, PT, R0, UR8, PT ;  /* 0x0000000800007c0c */ /* 0x000fe4000bf06270 */
[----:B0-----:R-:W-:-:S05]  /*0200*/  IADD3 R4, P1, PT, R4, 0x4000, RZ ;  /* 0x0000400004047810 */ /* 0x001fca0007f3e0ff */
[----:B------:R-:W-:-:S06]  /*0210*/  IMAD.X R5, RZ, RZ, R5, P1 ;  /* 0x000000ffff057224 */ /* 0x000fcc00008e0605 */
[----:B------:R-:W-:Y:S05]  /*0220*/  @!P0 BRA `(.L_x_2) ;  /* 0xfffffffc00e88947 */ /* 0x000fea000383ffff */
.L_x_1:
[----:B------:R-:W-:Y:S05]  /*0230*/  BSYNC.RECONVERGENT B0 ;  /* 0x0000000000007941 */ /* 0x000fea0003800200 */
.L_x_0:
[----:B------:R-:W-:Y:S01]  /*0240*/  UISETP.NE.AND UP0, UPT, UR14, UR6, UPT ;  /* 0x000000060e00728c */ /* 0x000fe2000bf05270 */
[----:B------:R-:W-:Y:S01]  /*0250*/  IMAD.MOV.U32 R5, RZ, RZ, 0x41dfffff ;  /* 0x41dfffffff057424 */ /* 0x000fe200078e00ff */
[----:B------:R-:W-:-:S07]  /*0260*/  UMOV UR15, 0xff800000 ;  /* 0xff800000000f7882 */ /* 0x000fce0000000000 */
[----:B------:R-:W-:Y:S05]  /*0270*/  BRA.U !UP0, `(.L_x_3) ;  /* 0x0000000d08a47547 */ /* 0x000fea000b800000 */
[----:B------:R-:W-:-:S06]  /*0280*/  UISETP.GE.AND UP0, UPT, UR16, 0x1, UPT ;  /* 0x000000011000788c */ /* 0x000fcc000bf06270 */
[----:B------:R-:W-:-:S13]  /*0290*/  PLOP3.LUT P0, PT, PT, PT, UP0, 0x80, 0x8 ;  /* 0x000000000008781c */ /* 0x000fda0003f0f008 */
[----:B------:R-:W-:Y:S05]  /*02a0*/  @!P0 EXIT ;  /* 0x000000000000894d */ /* 0x000fea0003800000 */
[----:B------:R-:W0:Y:S01]  /*02b0*/  LDC.64 R6, c[0x0][0x390] ;  /* 0x0000e400ff067b82 */ /* 0x000e220000000a00 */
[----:B------:R-:W-:Y:S02]  /*02c0*/  UISETP.GE.U32.AND UP0, UPT, UR16, 0x4, UPT ;  /* 0x000000041000788c */ /* 0x000fe4000bf06070 */
[----:B------:R-:W-:-:S05]  /*02d0*/  ULOP3.LUT UR8, UR16, 0x3, URZ, 0xc0, !UPT ;  /* 0x0000000310087892 */ /* 0x000fca000f8ec0ff */
[----:B------:R-:W0:Y:S02]  /*02e0*/  LDC.64 R16, c[0x0][0x398] ;  /* 0x0000e600ff107b82 */ /* 0x000e240000000a00 */
[----:B0-----:R-:W-:Y:S01]  /*02f0*/  DADD R16, R16, -R6 ;  /* 0x0000000010107229 */ /* 0x001fe20000000806 */
[----:B------:R-:W-:Y:S01]  /*0300*/  MOV R6, RZ ;  /* 0x000000ff00067202 */ /* 0x000fe20000000f00 */
[----:B------:R-:W-:Y:S09]  /*0310*/  BRA.U !UP0, `(.L_x_4) ;  /* 0x0000000908a87547 */ /* 0x000ff2000b800000 */
[----:B------:R-:W0:Y:S01]  /*0320*/  LDCU.64 UR4, c[0x0][0x3a8] ;  /* 0x00007500ff0477ac */ /* 0x000e220008000a00 */
[----:B------:R-:W-:Y:S02]  /*0330*/  VIADD R7, R3, 0x100 ;  /* 0x0000010003077836 */ /* 0x000fe40000000000 */
[----:B------:R-:W-:Y:S01]  /*0340*/  IMAD.MOV.U32 R14, RZ, RZ, R3 ;  /* 0x000000ffff0e7224 */ /* 0x000fe200078e0003 */
[----:B------:R-:W-:Y:S01]  /*0350*/  ULOP3.LUT UR9, UR16, 0x7ffffffc, URZ, 0xc0, !UPT ;  /* 0x7ffffffc10097892 */ /* 0x000fe2000f8ec0ff */
[----:B------:R-:W1:Y:S05]  /*0360*/  LDCU.64 UR18, c[0x0][0x390] ;  /* 0x00007200ff1277ac */ /* 0x000e6a0008000a00 */
[----:B------:R-:W-:Y:S01]  /*0370*/  IMAD.U32 R6, RZ, RZ, UR9 ;  /* 0x00000009ff067e24 */ /* 0x000fe2000f8e00ff */
[----:B------:R-:W-:-:S02]  /*0380*/  UIADD3 UR14, UPT, UPT, -UR9, URZ, URZ ;  /* 0x000000ff090e7290 */ /* 0x000fc4000fffe1ff */
[----:B0-----:R-:W-:-:S04]  /*0390*/  ULEA UR4, UP0, UR10, UR4, 0x3 ;  /* 0x000000040a047291 */ /* 0x001fc8000f8018ff */
[----:B------:R-:W-:Y:S02]  /*03a0*/  ULEA.HI.X UR5, UR10, UR5, UR7, 0x3, UP0 ;  /* 0x000000050a057291 */ /* 0x000fe400080f1c07 */
[----:B------:R-:W-:-:S04]  /*03b0*/  UIADD3 UR4, UP0, UPT, UR4, 0x800, URZ ;  /* 0x0000080004047890 */ /* 0x000fc8000ff1e0ff */
[----:B-1----:R-:W-:-:S12]  /*03c0*/  UIADD3.X UR5, UPT, UPT, URZ, UR5, URZ, UP0, !UPT ;  /* 0x00000005ff057290 */ /* 0x002fd800087fe4ff */
.L_x_21:
[----:B------:R-:W-:Y:S01]  /*03d0*/  IADD3 R0, PT, PT, R7, -0x100, RZ ;  /* 0xffffff0007007810 */ /* 0x000fe20007ffe0ff */
[----:B------:R-:W-:Y:S01]  /*03e0*/  UIADD3 UR14, UPT, UPT, UR14, 0x4, URZ ;  /* 0x000000040e0e7890 */ /* 0x000fe2000fffe0ff */
[----:B0123--:R-:W-:Y:S01]  /*03f0*/  IMAD.U32 R26, RZ, RZ, UR4 ;  /* 0x00000004ff1a7e24 */ /* 0x00ffe2000f8e00ff */
[----:B------:R-:W-:Y:S01]  /*0400*/  BSSY.RECONVERGENT B0, `(.L_x_5) ;  /* 0x0000027000007945 */ /* 0x000fe20003800200 */
[----:B------:R-:W-:Y:S01]  /*0410*/  ISETP.GE.AND P0, PT, R0, UR6, PT ;  /* 0x0000000600007c0c */ /* 0x000fe2000bf06270 */
[----:B------:R-:W-:Y:S01]  /*0420*/  IMAD.U32 R27, RZ, RZ, UR5 ;  /* 0x00000005ff1b7e24 */ /* 0x000fe2000f8e00ff */
[----:B------:R-:W-:Y:S01]  /*0430*/  UISETP.NE.AND UP0, UPT, UR14, URZ, UPT ;  /* 0x000000ff0e00728c */ /* 0x000fe2000bf05270 */
[----:B------:R-:W-:-:S10]  /*0440*/  IMAD.WIDE R26, R14, 0x8, R26 ;  /* 0x000000080e1a7825 */ /* 0x000fd400078e021a */
[----:B------:R-:W-:Y:S05]  /*0450*/  @P0 BRA `(.L_x_6) ;  /* 0x0000000000840947 */ /* 0x000fea0003800000 */
[----:B------:R-:W-:Y:S01]  /*0460*/  IMAD.HI.U32 R0, R23, -0x4370ec6f, RZ ;  /* 0xbc8f139117007827 */ /* 0x000fe200078e00ff */
[----:B------:R-:W0:Y:S01]  /*0470*/  MUFU.RCP64H R11, 2.14748262400000000000e+09 ;  /* 0x41dfffff000b7908 */ /* 0x000e220000001800 */
[----:B------:R-:W-:Y:S01]  /*0480*/  MOV R9, 0x41dfffff ;  /* 0x41dfffff00097802 */ /* 0x000fe20000000f00 */
[----:B------:R-:W-:Y:S01]  /*0490*/  BSSY.RECONVERGENT B1, `(.L_x_7) ;  /* 0x000001b000017945 */ /* 0x000fe20003800200 */
[----:B------:R-:W-:Y:S01]  /*04a0*/  IMAD.MOV.U32 R8, RZ, RZ, -0x800000 ;  /* 0xff800000ff087424 */ /* 0x000fe200078e00ff */
[----:B------:R-:W-:Y:S01]  /*04b0*/  SHF.R.U32.HI R0, RZ, 0xf, R0 ;  /* 0x0000000fff007819 */ /* 0x000fe20000011600 */
[----:B------:R-:W-:-:S04]  /*04c0*/  IMAD.MOV.U32 R10, RZ, RZ, 0x1 ;  /* 0x00000001ff0a7424 */ /* 0x000fc800078e00ff */
[C---:B------:R-:W-:Y:S02]  /*04d0*/  IMAD R23, R0.reuse, -0xadc8, R23 ;  /* 0xffff523800177824 */ /* 0x040fe400078e0217 */
[----:B------:R-:W-:Y:S02]  /*04e0*/  IMAD R0, R0, 0xd47, RZ ;  /* 0x00000d4700007824 */ /* 0x000fe400078e02ff */
[----:B------:R-:W-:-:S03]  /*04f0*/  IMAD R23, R23, 0xbc8f, RZ ;  /* 0x0000bc8f17177824 */ /* 0x000fc600078e02ff */
[----:B------:R-:W-:Y:S01]  /*0500*/  LOP3.LUT R2, R0, 0x7fffffff, RZ, 0x3c, !PT ;  /* 0x7fffffff00027812 */ /* 0x000fe200078e3cff */
[----:B0-----:R-:W-:Y:S01]  /*0510*/  DFMA R12, R10, -R8, 1 ;  /* 0x3ff000000a0c742b */ /* 0x001fe20000000808 */
[----:B------:R-:W-:-:S07]  /*0520*/  ISETP.GE.U32.AND P0, PT, R23, R0, PT ;  /* 0x000000001700720c */ /* 0x000fce0003f06070 */
[----:B------:R-:W-:-:S06]  /*0530*/  DFMA R12, R12, R12, R12 ;  /* 0x0000000c0c0c722b */ /* 0x000fcc000000000c */
[----:B------:R-:W-:Y:S02]  /*0540*/  @P0 IMAD.MOV R2, RZ, RZ, -R0 ;  /* 0x000000ffff020224 */ /* 0x000fe400078e0a00 */
[----:B------:R-:W-:Y:S02]  /*0550*/  DFMA R10, R10, R12, R10 ;  /* 0x0000000c0a0a722b */ /* 0x000fe4000000000a */
[----:B------:R-:W-:-:S05]  /*0560*/  IMAD.IADD R23, R23, 0x1, R2 ;  /* 0x0000000117177824 */ /* 0x000fca00078e0202 */
[----:B------:R-:W-:Y:S01]  /*0570*/  IADD3 R12, PT, PT, R23, -0x1, RZ ;  /* 0xffffffff170c7810 */ /* 0x000fe20007ffe0ff */
[----:B------:R-:W-:-:S05]  /*0580*/  DFMA R18, R10, -R8, 1 ;  /* 0x3ff000000a12742b */ /* 0x000fca0000000808 */
[----:B------:R-:W0:Y:S03]  /*0590*/  I2F.F64.U32 R12, R12 ;  /* 0x0000000c000c7312 */ /* 0x000e260000201800 */
[----:B------:R-:W-:-:S08]  /*05a0*/  DFMA R18, R10, R18, R10 ;  /* 0x000000120a12722b */ /* 0x000fd0000000000a */
[----:B0-----:R-:W-:Y:S01]  /*05b0*/  DMUL R28, R12, R18 ;  /* 0x000000120c1c7228 */ /* 0x001fe20000000000 */
[----:B------:R-:W-:-:S07]  /*05c0*/  FSETP.GEU.AND P1, PT, |R13|, 6.5827683646048100446e-37, PT ;  /* 0x036000000d00780b */ /* 0x000fce0003f2e200 */
[----:B------:R-:W-:-:S08]  /*05d0*/  DFMA R8, R28, -R8, R12 ;  /* 0x800000081c08722b */ /* 0x000fd0000000000c */
[----:B------:R-:W-:-:S10]  /*05e0*/  DFMA R28, R18, R8, R28 ;  /* 0x00000008121c722b */ /* 0x000fd4000000001c */
[----:B------:R-:W-:-:S05]  /*05f0*/  FFMA R0, RZ, 27.999998092651367188, R29 ;  /* 0x41dfffffff007823 */ /* 0x000fca000000001d */
[----:B------:R-:W-:-:S13]  /*0600*/  FSETP.GT.AND P0, PT, |R0|, 1.469367938527859385e-39, PT ;  /* 0x001000000000780b */ /* 0x000fda0003f04200 */
[----:B------:R-:W-:Y:S05]  /*0610*/  @P0 BRA P1, `(.L_x_8) ;  /* 0x0000000000080947 */ /* 0x000fea0000800000 */
[----:B------:R-:W-:-:S07]  /*0620*/  MOV R4, 0x640 ;  /* 0x0000064000047802 */ /* 0x000fce0000000f00 */
[----:B------:R-:W-:Y:S05]  /*0630*/  CALL.REL.NOINC `($__internal_0_$__cuda_sm20_div_rn_f64_full) ;  /* 0x0000001400d07944 */ /* 0x000fea0003c00000 */
.L_x_8:
[----:B------:R-:W-:Y:S05]  /*0640*/  BSYNC.RECONVERGENT B1 ;  /* 0x0000000000017941 */ /* 0x000fea0003800200 */
.L_x_7:
[----:B------:R-:W-:-:S07]  /*0650*/  DFMA R28, R16, R28, UR18 ;  /* 0x00000012101c7e2b */ /* 0x000fce000800001c */
[----:B------:R0:W-:Y:S04]  /*0660*/  STG.E.64 desc[UR12][R26.64+-0x800], R28 ;  /* 0xfff8001c1a007986 */ /* 0x0001e8000c101b0c */
.L_x_6:
[----:B------:R-:W-:Y:S05]  /*0670*/  BSYNC.RECONVERGENT B0 ;  /* 0x0000000000007941 */ /* 0x000fea0003800200 */
.L_x_5:
[----:B------:R-:W-:Y:S01]  /*0680*/  VIADD R0, R7, 0xffffff80 ;  /* 0xffffff8007007836 */ /* 0x000fe20000000000 */
[----:B------:R-:W-:Y:S04]  /*0690*/  BSSY.RECONVERGENT B0, `(.L_x_9) ;  /* 0x0000024000007945 */ /* 0x000fe80003800200 */
[----:B------:R-:W-:-:S13]  /*06a0*/  ISETP.GE.AND P0, PT, R0, UR6, PT ;  /* 0x0000000600007c0c */ /* 0x000fda000bf06270 */
[----:B------:R-:W-:Y:S05]  /*06b0*/  @P0 BRA `(.L_x_10) ;  /* 0x0000000000840947 */ /* 0x000fea0003800000 */
[----:B------:R-:W-:Y:S01]  /*06c0*/  IMAD.HI.U32 R0, R23, -0x4370ec6f, RZ ;  /* 0xbc8f139117007827 */ /* 0x000fe200078e00ff */
[----:B------:R-:W1:Y:S01]  /*06d0*/  MUFU.RCP64H R11, 2.14748262400000000000e+09 ;  /* 0x41dfffff000b7908 */ /* 0x000e620000001800 */
        /* <DEDUP_REMOVED lines=9> */
[----:B-1----:R-:W-:Y:S01]  /*0770*/  DFMA R12, R10, -R8, 1 ;  /* 0x3ff000000a0c742b */ /* 0x002fe20000000808 */
[----:B------:R-:W-:-:S07]  /*0780*/  ISETP.GE.U32.AND P0, PT, R23, R0, PT ;  /* 0x000000001700720c */ /* 0x000fce0003f06070 */
[----:B------:R-:W-:-:S06]  /*0790*/  DFMA R12, R12, R12, R12 ;  /* 0x0000000c0c0c722b */ /* 0x000fcc000000000c */
[----:B------:R-:W-:Y:S02]  /*07a0*/  @P0 IMAD.MOV R2, RZ, RZ, -R0 ;  /* 0x000000ffff020224 */ /* 0x000fe400078e0a00 */
[----:B------:R-:W-:Y:S02]  /*07b0*/  DFMA R10, R10, R12, R10 ;  /* 0x0000000c0a0a722b */ /* 0x000fe4000000000a */
[----:B------:R-:W-:-:S04]  /*07c0*/  IMAD.IADD R23, R23, 0x1, R2 ;  /* 0x0000000117177824 */ /* 0x000fc800078e0202 */
[----:B------:R-:W-:Y:S02]  /*07d0*/  VIADD R12, R23, 0xffffffff ;  /* 0xffffffff170c7836 */ /* 0x000fe40000000000 */
[----:B------:R-:W-:-:S04]  /*07e0*/  DFMA R18, R10, -R8, 1 ;  /* 0x3ff000000a12742b */ /* 0x000fc80000000808 */
[----:B------:R-:W0:Y:S04]  /*07f0*/  I2F.F64.U32 R12, R12 ;  /* 0x0000000c000c7312 */ /* 0x000e280000201800 */
        /* <DEDUP_REMOVED lines=10> */
.L_x_12:
[----:B------:R-:W-:Y:S05]  /*08a0*/  BSYNC.RECONVERGENT B1 ;  /* 0x0000000000017941 */ /* 0x000fea0003800200 */
.L_x_11:
[----:B------:R-:W-:-:S07]  /*08b0*/  DFMA R28, R16, R28, UR18 ;  /* 0x00000012101c7e2b */ /* 0x000fce000800001c */
[----:B------:R1:W-:Y:S04]  /*08c0*/  STG.E.64 desc[UR12][R26.64+-0x400], R28 ;  /* 0xfffc001c1a007986 */ /* 0x0003e8000c101b0c */
.L_x_10:
[----:B------:R-:W-:Y:S05]  /*08d0*/  BSYNC.RECONVERGENT B0 ;  /* 0x0000000000007941 */ /* 0x000fea0003800200 */
.L_x_9:
[----:B------:R-:W-:Y:S01]  /*08e0*/  ISETP.GE.AND P0, PT, R7, UR6, PT ;  /* 0x0000000607007c0c */ /* 0x000fe2000bf06270 */
[----:B------:R-:W-:-:S12]  /*08f0*/  BSSY.RECONVERGENT B0, `(.L_x_13) ;  /* 0x0000023000007945 */ /* 0x000fd80003800200 */
[----:B------:R-:W-:Y:S05]  /*0900*/  @P0 BRA `(.L_x_14) ;  /* 0x0000000000840947 */ /* 0x000fea0003800000 */
[----:B------:R-:W-:Y:S01]  /*0910*/  IMAD.HI.U32 R0, R23, -0x4370ec6f, RZ ;  /* 0xbc8f139117007827 */ /* 0x000fe200078e00ff */
[----:B------:R-:W2:Y:S01]  /*0920*/  MUFU.RCP64H R11, 2.14748262400000000000e+09 ;  /* 0x41dfffff000b7908 */ /* 0x000ea20000001800 */
[----:B------:R-:W-:Y:S01]  /*0930*/  MOV R8, 0xff800000 ;  /* 0xff80000000087802 */ /* 0x000fe20000000f00 */
[----:B------:R-:W-:Y:S01]  /*0940*/  BSSY.RECONVERGENT B1, `(.L_x_15) ;  /* 0x000001b000017945 */ /* 0x000fe20003800200 */
[----:B------:R-:W-:Y:S01]  /*0950*/  IMAD.MOV.U32 R9, RZ, RZ, 0x41dfffff ;  /* 0x41dfffffff097424 */ /* 0x000fe200078e00ff */
[----:B------:R-:W-:Y:S01]  /*0960*/  SHF.R.U32.HI R0, RZ, 0xf, R0 ;  /* 0x0000000fff007819 */ /* 0x000fe20000011600 */
[----:B------:R-:W-:-:S04]  /*0970*/  IMAD.MOV.U32 R10, RZ, RZ, 0x1 ;  /* 0x00000001ff0a7424 */ /* 0x000fc800078e00ff */
[C---:B------:R-:W-:Y:S02]  /*0980*/  IMAD R23, R0.reuse, -0xadc8, R23 ;  /* 0xffff523800177824 */ /* 0x040fe400078e0217 */
[----:B------:R-:W-:Y:S02]  /*0990*/  IMAD R0, R0, 0xd47, RZ ;  /* 0x00000d4700007824 */ /* 0x000fe400078e02ff */
[----:B------:R-:W-:-:S03]  /*09a0*/  IMAD R23, R23, 0xbc8f, RZ ;  /* 0x0000bc8f17177824 */ /* 0x000fc600078e02ff */
[----:B------:R-:W-:Y:S01]  /*09b0*/  LOP3.LUT R2, R0, 0x7fffffff, RZ, 0x3c, !PT ;  /* 0x7fffffff00027812 */ /* 0x000fe200078e3cff */
[----:B--2---:R-:W-:Y:S01]  /*09c0*/  DFMA R12, R10, -R8, 1 ;  /* 0x3ff000000a0c742b */ /* 0x004fe20000000808 */
[----:B------:R-:W-:-:S07]  /*09d0*/  ISETP.GE.U32.AND P0, PT, R23, R0, PT ;  /* 0x000000001700720c */ /* 0x000fce0003f06070 */
[----:B------:R-:W-:-:S06]  /*09e0*/  DFMA R12, R12, R12, R12 ;  /* 0x0000000c0c0c722b */ /* 0x000fcc000000000c */
[----:B------:R-:W-:Y:S02]  /*09f0*/  @P0 IMAD.MOV R2, RZ, RZ, -R0 ;  /* 0x000000ffff020224 */ /* 0x000fe400078e0a00 */
[----:B------:R-:W-:-:S03]  /*0a00*/  DFMA R10, R10, R12, R10 ;  /* 0x0000000c0a0a722b */ /* 0x000fc6000000000a */
[----:B------:R-:W-:-:S05]  /*0a10*/  IADD3 R23, PT, PT, R23, R2, RZ ;  /* 0x0000000217177210 */ /* 0x000fca0007ffe0ff */
[----:B------:R-:W-:Y:S01]  /*0a20*/  VIADD R12, R23, 0xffffffff ;  /* 0xffffffff170c7836 */ /* 0x000fe20000000000 */
[----:B------:R-:W-:-:S05]  /*0a30*/  DFMA R18, R10, -R8, 1 ;  /* 0x3ff000000a12742b */ /* 0x000fca0000000808 */
[----:B------:R-:W0:Y:S03]  /*0a40*/  I2F.F64.U32 R12, R12 ;  /* 0x0000000c000c7312 */ /* 0x000e260000201800 */
[----:B------:R-:W-:-:S08]  /*0a50*/  DFMA R18, R10, R18, R10 ;  /* 0x000000120a12722b */ /* 0x000fd0000000000a */
[----:B01----:R-:W-:Y:S01]  /*0a60*/  DMUL R28, R18, R12 ;  /* 0x0000000c121c7228 */ /* 0x003fe20000000000 */
        /* <DEDUP_REMOVED lines=8> */
.L_x_16:
[----:B------:R-:W-:Y:S05]  /*0af0*/  BSYNC.RECONVERGENT B1 ;  /* 0x0000000000017941 */ /* 0x000fea0003800200 */
.L_x_15:
[----:B------:R-:W-:-:S07]  /*0b00*/  DFMA R28, R16, R28, UR18 ;  /* 0x00000012101c7e2b */ /* 0x000fce000800001c */
[----:B------:R2:W-:Y:S04]  /*0b10*/  STG.E.64 desc[UR12][R26.64], R28 ;  /* 0x0000001c1a007986 */ /* 0x0005e8000c101b0c */
.L_x_14:
[----:B------:R-:W-:Y:S05]  /*0b20*/  BSYNC.RECONVERGENT B0 ;  /* 0x0000000000007941 */ /* 0x000fea0003800200 */
.L_x_13:
[----:B------:R-:W-:Y:S01]  /*0b30*/  VIADD R0, R7, 0x80 ;  /* 0x0000008007007836 */ /* 0x000fe20000000000 */
[----:B------:R-:W-:Y:S04]  /*0b40*/  BSSY.RECONVERGENT B0, `(.L_x_17) ;  /* 0x0000024000007945 */ /* 0x000fe80003800200 */
[----:B------:R-:W-:-:S13]  /*0b50*/  ISETP.GE.AND P0, PT, R0, UR6, PT ;  /* 0x0000000600007c0c */ /* 0x000fda000bf06270 */
[----:B------:R-:W-:Y:S05]  /*0b60*/  @P0 BRA `(.L_x_18) ;  /* 0x0000000000840947 */ /* 0x000fea0003800000 */
[----:B------:R-:W-:Y:S01]  /*0b70*/  IMAD.HI.U32 R0, R23, -0x4370ec6f, RZ ;  /* 0xbc8f139117007827 */ /* 0x000fe200078e00ff */
[----:B------:R-:W3:Y:S01]  /*0b80*/  MUFU.RCP64H R11, 2.14748262400000000000e+09 ;  /* 0x41dfffff000b7908 */ /* 0x000ee20000001800 */
        /* <DEDUP_REMOVED lines=9> */
[----:B---3--:R-:W-:Y:S01]  /*0c20*/  DFMA R12, R10, -R8, 1 ;  /* 0x3ff000000a0c742b */ /* 0x008fe20000000808 */
        /* <DEDUP_REMOVED lines=9> */
[----:B012---:R-:W-:Y:S01]  /*0cc0*/  DMUL R28, R18, R12 ;  /* 0x0000000c121c7228 */ /* 0x007fe20000000000 */
        /* <DEDUP_REMOVED lines=8> */
.L_x_20:
[----:B------:R-:W-:Y:S05]  /*0d50*/  BSYNC.RECONVERGENT B1 ;  /* 0x0000000000017941 */ /* 0x000fea0003800200 */
.L_x_19:
[----:B------:R-:W-:-:S07]  /*0d60*/  DFMA R28, R16, R28, UR18 ;  /* 0x00000012101c7e2b */ /* 0x000fce000800001c */
[----:B------:R3:W-:Y:S04]  /*0d70*/  STG.E.64 desc[UR12][R26.64+0x400], R28 ;  /* 0x0004001c1a007986 */ /* 0x0007e8000c101b0c */
.L_x_18:
[----:B------:R-:W-:Y:S05]  /*0d80*/  BSYNC.RECONVERGENT B0 ;  /* 0x0000000000007941 */ /* 0x000fea0003800200 */
.L_x_17:
[----:B------:R-:W-:Y:S02]  /*0d90*/  VIADD R7, R7, 0x200 ;  /* 0x0000020007077836 */ /* 0x000fe40000000000 */
[----:B------:R-:W-:Y:S01]  /*0da0*/  VIADD R14, R14, 0x200 ;  /* 0x000002000e0e7836 */ /* 0x000fe20000000000 */
[----:B------:R-:W-:Y:S06]  /*0db0*/  BRA.U UP0, `(.L_x_21) ;  /* 0xfffffff500847547 */ /* 0x000fec000b83ffff */
.L_x_4:
[----:B------:R-:W-:-:S13]  /*0dc0*/  ISETP.NE.AND P0, PT, RZ, UR8, PT ;  /* 0x00000008ff007c0c */ /* 0x000fda000bf05270 */
[----:B------:R-:W-:Y:S05]  /*0dd0*/  @!P0 EXIT ;  /* 0x000000000000894d */ /* 0x000fea0003800000 */
[----:B------:R-:W4:Y:S01]  /*0de0*/  LDCU.64 UR4, c[0x0][0x3a8] ;  /* 0x00007500ff0477ac */ /* 0x000f220008000a00 */
[----:B------:R-:W-:Y:S01]  /*0df0*/  IMAD R3, R6, 0x80, R3 ;  /* 0x0000008006037824 */ /* 0x000fe200078e0203 */
[----:B------:R-:W5:Y:S01]  /*0e00*/  LDCU.64 UR16, c[0x0][0x390] ;  /* 0x00007200ff1077ac */ /* 0x000f620008000a00 */
[----:B------:R-:W-:Y:S02]  /*0e10*/  UIADD3 UR9, UPT, UPT, -UR8, URZ, URZ ;  /* 0x000000ff08097290 */ /* 0x000fe4000fffe1ff */
[----:B----4-:R-:W-:-:S04]  /*0e20*/  ULEA UR4, UP0, UR10, UR4, 0x3 ;  /* 0x000000040a047291 */ /* 0x010fc8000f8018ff */
[----:B-----5:R-:W-:-:S12]  /*0e30*/  ULEA.HI.X UR5, UR10, UR5, UR7, 0x3, UP0 ;  /* 0x000000050a057291 */ /* 0x020fd800080f1c07 */
.L_x_26:
[----:B------:R-:W-:Y:S01]  /*0e40*/  ISETP.GE.AND P0, PT, R3, UR6, PT ;  /* 0x0000000603007c0c */ /* 0x000fe2000bf06270 */
[----:B------:R-:W-:Y:S01]  /*0e50*/  UIADD3 UR9, UPT, UPT, UR9, 0x1, URZ ;  /* 0x0000000109097890 */ /* 0x000fe2000fffe0ff */
[----:B------:R-:W-:Y:S03]  /*0e60*/  BSSY.RECONVERGENT B0, `(.L_x_22) ;  /* 0x0000027000007945 */ /* 0x000fe60003800200 */
[----:B------:R-:W-:-:S08]  /*0e70*/  UISETP.NE.AND UP0, UPT, UR9, URZ, UPT ;  /* 0x000000ff0900728c */ /* 0x000fd0000bf05270 */
[----:B----4-:R-:W-:Y:S05]  /*0e80*/  @P0 BRA `(.L_x_23) ;  /* 0x0000000000900947 */ /* 0x010fea0003800000 */
[----:B------:R-:W-:Y:S01]  /*0e90*/  IMAD.HI.U32 R0, R23, -0x4370ec6f, RZ ;  /* 0xbc8f139117007827 */ /* 0x000fe200078e00ff */
[----:B------:R-:W4:Y:S01]  /*0ea0*/  MUFU.RCP64H R9, 2.14748262400000000000e+09 ;  /* 0x41dfffff00097908 */ /* 0x000f220000001800 */
        /* <DEDUP_REMOVED lines=9> */
[----:B----4-:R-:W-:Y:S01]  /*0f40*/  DFMA R10, R8, -R6, 1 ;  /* 0x3ff00000080a742b */ /* 0x010fe20000000806 */
        /* <DEDUP_REMOVED lines=9> */
[----:B0123--:R-:W-:Y:S01]  /*0fe0*/  DMUL R28, R8, R12 ;  /* 0x0000000c081c7228 */ /* 0x00ffe20000000000 */
        /* <DEDUP_REMOVED lines=8> */
.L_x_25:
[----:B------:R-:W-:Y:S05]  /*1070*/  BSYNC.RECONVERGENT B1 ;  /* 0x0000000000017941 */ /* 0x000fea0003800200 */
.L_x_24:
[----:B------:R-:W-:Y:S01]  /*1080*/  IMAD.U32 R6, RZ, RZ, UR4 ;  /* 0x00000004ff067e24 */ /* 0x000fe2000f8e00ff */
[----:B------:R-:W-:Y:S01]  /*1090*/  DFMA R28, R16, R28, UR16 ;  /* 0x00000010101c7e2b */ /* 0x000fe2000800001c */
[----:B------:R-:W-:Y:S02]  /*10a0*/  IMAD.U32 R7, RZ, RZ, UR5 ;  /* 0x00000005ff077e24 */ /* 0x000fe4000f8e00ff */
[----:B------:R-:W-:-:S05]  /*10b0*/  IMAD.WIDE R6, R3, 0x8, R6 ;  /* 0x0000000803067825 */ /* 0x000fca00078e0206 */
[----:B------:R4:W-:Y:S03]  /*10c0*/  STG.E.64 desc[UR12][R6.64], R28 ;  /* 0x0000001c06007986 */ /* 0x0009e6000c101b0c */
.L_x_23:
[----:B------:R-:W-:Y:S05]  /*10d0*/  BSYNC.RECONVERGENT B0 ;  /* 0x0000000000007941 */ /* 0x000fea0003800200 */
.L_x_22:
[----:B------:R-:W-:Y:S01]  /*10e0*/  IADD3 R3, PT, PT, R3, 0x80, RZ ;  /* 0x0000008003037810 */ /* 0x000fe20007ffe0ff */
[----:B------:R-:W-:Y:S06]  /*10f0*/  BRA.U UP0, `(.L_x_26) ;  /* 0xfffffffd00507547 */ /* 0x000fec000b83ffff */
[----:B------:R-:W-:Y:S05]  /*1100*/  EXIT ;  /* 0x000000000000794d */ /* 0x000fea0003800000 */
.L_x_3:
        /* <DEDUP_REMOVED lines=8> */
[----:B------:R-:W-:Y:S01]  /*1190*/  IMAD.MOV.U32 R6, RZ, RZ, RZ ;  /* 0x000000ffff067224 */ /* 0x000fe200078e00ff */
[----:B------:R-:W-:Y:S09]  /*11a0*/  BRA.U !UP0, `(.L_x_27) ;  /* 0x0000000908347547 */ /* 0x000ff2000b800000 */
[----:B------:R-:W0:Y:S01]  /*11b0*/  LDCU.64 UR4, c[0x0][0x3a8] ;  /* 0x00007500ff0477ac */ /* 0x000e220008000a00 */
[----:B------:R-:W-:Y:S01]  /*11c0*/  IMAD.MOV.U32 R7, RZ, RZ, R3 ;  /* 0x000000ffff077224 */ /* 0x000fe200078e0003 */
[----:B------:R-:W-:Y:S01]  /*11d0*/  ULOP3.LUT UR8, UR16, 0x7ffffffc, URZ, 0xc0, !UPT ;  /* 0x7ffffffc10087892 */ /* 0x000fe2000f8ec0ff */
[----:B------:R-:W1:Y:S05]  /*11e0*/  LDCU.64 UR18, c[0x0][0x390] ;  /* 0x00007200ff1277ac */ /* 0x000e6a0008000a00 */
[----:B------:R-:W-:Y:S01]  /*11f0*/  IMAD.U32 R6, RZ, RZ, UR8 ;  /* 0x00000008ff067e24 */ /* 0x000fe2000f8e00ff */
[----:B------:R-:W-:Y:S02]  /*1200*/  UIADD3 UR6, UPT, UPT, -UR8, URZ, URZ ;  /* 0x000000ff08067290 */ /* 0x000fe4000fffe1ff */
[----:B0-----:R-:W-:-:S04]  /*1210*/  ULEA UR4, UP0, UR10, UR4, 0x3 ;  /* 0x000000040a047291 */ /* 0x001fc8000f8018ff */
[----:B------:R-:W-:Y:S02]  /*1220*/  ULEA.HI.X UR5, UR10, UR5, UR7, 0x3, UP0 ;  /* 0x000000050a057291 */ /* 0x000fe400080f1c07 */
[----:B------:R-:W-:-:S04]  /*1230*/  UIADD3 UR4, UP0, UPT, UR4, 0x800, URZ ;  /* 0x0000080004047890 */ /* 0x000fc8000ff1e0ff */
[----:B-1----:R-:W-:-:S12]  /*1240*/  UIADD3.X UR5, UPT, UPT, URZ, UR5, URZ, UP0, !UPT ;  /* 0x00000005ff057290 */ /* 0x002fd800087fe4ff */
.L_x_32:
[----:B------:R-:W-:Y:S01]  /*1250*/  IMAD.HI.U32 R0, R23, -0x4370ec6f, RZ ;  /* 0xbc8f139117007827 */ /* 0x000fe200078e00ff */
[----:B0-----:R-:W0:Y:S01]  /*1260*/  MUFU.RCP64H R11, 2.14748262400000000000e+09 ;  /* 0x41dfffff000b7908 */ /* 0x001e220000001800 */
[----:B------:R-:W-:Y:S01]  /*1270*/  MOV R8, 0xff800000 ;  /* 0xff80000000087802 */ /* 0x000fe20000000f00 */
[----:B------:R-:W-:Y:S01]  /*1280*/  UIADD3 UR6, UPT, UPT, UR6, 0x4, URZ ;  /* 0x0000000406067890 */ /* 0x000fe2000fffe0ff */
[----:B------:R-:W-:Y:S01]  /*1290*/  IMAD.MOV.U32 R9, RZ, RZ, 0x41dfffff ;  /* 0x41dfffffff097424 */ /* 0x000fe200078e00ff */
[----:B------:R-:W-:Y:S01]  /*12a0*/  SHF.R.U32.HI R0, RZ, 0xf, R0 ;  /* 0x0000000fff007819 */ /* 0x000fe20000011600 */
[----:B------:R-:W-:Y:S01]  /*12b0*/  IMAD.MOV.U32 R10, RZ, RZ, 0x1 ;  /* 0x00000001ff0a7424 */ /* 0x000fe200078e00ff */
[----:B------:R-:W-:-:S03]  /*12c0*/  UISETP.NE.AND UP0, UPT, UR6, URZ, UPT ;  /* 0x000000ff0600728c */ /* 0x000fc6000bf05270 */
        /* <DEDUP_REMOVED lines=14> */
[----:B0-----:R-:W-:Y:S01]  /*13b0*/  DMUL R28, R14, R12 ;  /* 0x0000000c0e1c7228 */ /* 0x001fe20000000000 */
[----:B------:R-:W-:-:S07]  /*13c0*/  FSETP.GEU.AND P1, PT, |R13|, 6.5827683646048100446e-37, PT ;  /* 0x036000000d00780b */ /* 0x000fce0003f2e200 */
[----:B------:R-:W-:-:S08]  /*13d0*/  DFMA R8, R28, -R8, R12 ;  /* 0x800000081c08722b */ /* 0x000fd0000000000c */
[----:B------:R-:W-:Y:S01]  /*13e0*/  DFMA R28, R14, R8, R28 ;  /* 0x000000080e1c722b */ /* 0x000fe2000000001c */
[----:B------:R-:W-:Y:S02]  /*13f0*/  IMAD.U32 R14, RZ, RZ, UR4 ;  /* 0x00000004ff0e7e24 */ /* 0x000fe4000f8e00ff */
[----:B------:R-:W-:Y:S02]  /*1400*/  IMAD.U32 R15, RZ, RZ, UR5 ;  /* 0x00000005ff0f7e24 */ /* 0x000fe4000f8e00ff */
[----:B------:R-:W-:-:S05]  /*1410*/  IMAD.WIDE R14, R7, 0x8, R14 ;  /* 0x00000008070e7825 */ /* 0x000fca00078e020e */
[----:B------:R-:W-:-:S05]  /*1420*/  FFMA R0, RZ, 27.999998092651367188, R29 ;  /* 0x41dfffffff007823 */ /* 0x000fca000000001d */
[----:B------:R-:W-:-:S13]  /*1430*/  FSETP.GT.AND P0, PT, |R0|, 1.469367938527859385e-39, PT ;  /* 0x001000000000780b */ /* 0x000fda0003f04200 */
[----:B------:R-:W-:Y:S05]  /*1440*/  @P0 BRA P1, `(.L_x_28) ;  /* 0x0000000000080947 */ /* 0x000fea0000800000 */
[----:B------:R-:W-:-:S07]  /*1450*/  MOV R4, 0x1470 ;  /* 0x0000147000047802 */ /* 0x000fce0000000f00 */
[----:B------:R-:W-:Y:S05]  /*1460*/  CALL.REL.NOINC `($__internal_0_$__cuda_sm20_div_rn_f64_full) ;  /* 0x0000000800447944 */ /* 0x000fea0003c00000 */
.L_x_28:
[----:B------:R-:W-:Y:S01]  /*1470*/  IMAD.HI.U32 R0, R23, -0x4370ec6f, RZ ;  /* 0xbc8f139117007827 */ /* 0x000fe200078e00ff */
[----:B------:R-:W0:Y:S01]  /*1480*/  MUFU.RCP64H R11, 2.14748262400000000000e+09 ;  /* 0x41dfffff000b7908 */ /* 0x000e220000001800 */
[----:B------:R-:W-:Y:S02]  /*1490*/  MOV R8, 0xff800000 ;  /* 0xff80000000087802 */ /* 0x000fe40000000f00 */
[----:B------:R-:W-:Y:S01]  /*14a0*/  IMAD.MOV.U32 R9, RZ, RZ, 0x41dfffff ;  /* 0x41dfffffff097424 */ /* 0x000fe200078e00ff */
        /* <DEDUP_REMOVED lines=18> */
[----:B------:R-:W-:Y:S02]  /*15d0*/  DFMA R18, R10, -R8, R12 ;  /* 0x800000080a12722b */ /* 0x000fe4000000000c */
[----:B------:R-:W-:-:S06]  /*15e0*/  DFMA R8, R16, R28, UR18 ;  /* 0x0000001210087e2b */ /* 0x000fcc000800001c */
[----:B------:R-:W-:Y:S01]  /*15f0*/  DFMA R28, R20, R18, R10 ;  /* 0x00000012141c722b */ /* 0x000fe2000000000a */
[----:B------:R0:W-:Y:S09]  /*1600*/  STG.E.64 desc[UR12][R14.64+-0x800], R8 ;  /* 0xfff800080e007986 */ /* 0x0001f2000c101b0c */
[----:B------:R-:W-:-:S05]  /*1610*/  FFMA R0, RZ, 27.999998092651367188, R29 ;  /* 0x41dfffffff007823 */ /* 0x000fca000000001d */
[----:B------:R-:W-:-:S13]  /*1620*/  FSETP.GT.AND P0, PT, |R0|, 1.469367938527859385e-39, PT ;  /* 0x001000000000780b */ /* 0x000fda0003f04200 */
[----:B0-----:R-:W-:Y:S05]  /*1630*/  @P0 BRA P1, `(.L_x_29) ;  /* 0x0000000000080947 */ /* 0x001fea0000800000 */
[----:B------:R-:W-:-:S07]  /*1640*/  MOV R4, 0x1660 ;  /* 0x0000166000047802 */ /* 0x000fce0000000f00 */
[----:B------:R-:W-:Y:S05]  /*1650*/  CALL.REL.NOINC `($__internal_0_$__cuda_sm20_div_rn_f64_full) ;  /* 0x0000000400c87944 */ /* 0x000fea0003c00000 */
.L_x_29:
[----:B------:R-:W-:Y:S01]  /*1660*/  IMAD.HI.U32 R0, R23, -0x4370ec6f, RZ ;  /* 0xbc8f139117007827 */ /* 0x000fe200078e00ff */
[----:B------:R-:W0:Y:S01]  /*1670*/  MUFU.RCP64H R11, 2.14748262400000000000e+09 ;  /* 0x41dfffff000b7908 */ /* 0x000e220000001800 */
[----:B------:R-:W-:Y:S02]  /*1680*/  MOV R10, 0x1 ;  /* 0x00000001000a7802 */ /* 0x000fe40000000f00 */
        /* <DEDUP_REMOVED lines=28> */
.L_x_30:
        /* <DEDUP_REMOVED lines=31> */
.L_x_31:
[----:B------:R-:W-:Y:S01]  /*1a40*/  DFMA R28, R16, R28, UR18 ;  /* 0x00000012101c7e2b */ /* 0x000fe2000800001c */
[----:B------:R-:W-:-:S06]  /*1a50*/  VIADD R7, R7, 0x200 ;  /* 0x0000020007077836 */ /* 0x000fcc0000000000 */
[----:B------:R0:W-:Y:S01]  /*1a60*/  STG.E.64 desc[UR12][R14.64+0x400], R28 ;  /* 0x0004001c0e007986 */ /* 0x0001e2000c101b0c */
[----:B------:R-:W-:Y:S05]  /*1a70*/  BRA.U UP0, `(.L_x_32) ;  /* 0xfffffff500f47547 */ /* 0x000fea000b83ffff */
.L_x_27:
[----:B------:R-:W-:-:S13]  /*1a80*/  ISETP.NE.AND P0, PT, RZ, UR9, PT ;  /* 0x00000009ff007c0c */ /* 0x000fda000bf05270 */
[----:B------:R-:W-:Y:S05]  /*1a90*/  @!P0 EXIT ;  /* 0x000000000000894d */ /* 0x000fea0003800000 */
[----:B------:R-:W1:Y:S01]  /*1aa0*/  LDCU.64 UR4, c[0x0][0x3a8] ;  /* 0x00007500ff0477ac */ /* 0x000e620008000a00 */
[----:B------:R-:W-:Y:S01]  /*1ab0*/  IMAD R3, R6, 0x80, R3 ;  /* 0x0000008006037824 */ /* 0x000fe200078e0203 */
[----:B------:R-:W2:Y:S01]  /*1ac0*/  LDCU.64 UR16, c[0x0][0x390] ;  /* 0x00007200ff1077ac */ /* 0x000ea20008000a00 */
[----:B-1----:R-:W-:Y:S02]  /*1ad0*/  ULEA UR6, UP0, UR10, UR4, 0x3 ;  /* 0x000000040a067291 */ /* 0x002fe4000f8018ff */
[----:B------:R-:W-:Y:S02]  /*1ae0*/  UIADD3 UR4, UPT, UPT, -UR9, URZ, URZ ;  /* 0x000000ff09047290 */ /* 0x000fe4000fffe1ff */
[----:B--2---:R-:W-:-:S12]  /*1af0*/  ULEA.HI.X UR8, UR10, UR5, UR7, 0x3, UP0 ;  /* 0x000000050a087291 */ /* 0x004fd800080f1c07 */
.L_x_34:
[----:B------:R-:W-:Y:S01]  /*1b00*/  IMAD.HI.U32 R0, R23, -0x4370ec6f, RZ ;  /* 0xbc8f139117007827 */ /* 0x000fe200078e00ff */
[----:B------:R-:W1:Y:S01]  /*1b10*/  MUFU.RCP64H R9, 2.14748262400000000000e+09 ;  /* 0x41dfffff00097908 */ /* 0x000e620000001800 */
[----:B0-----:R-:W-:Y:S02]  /*1b20*/  MOV R6, 0xff800000 ;  /* 0xff80000000067802 */ /* 0x001fe40000000f00 */
[----:B------:R-:W-:Y:S01]  /*1b30*/  IMAD.MOV.U32 R7, RZ, RZ, 0x41dfffff ;  /* 0x41dfffffff077424 */ /* 0x000fe200078e00ff */
        /* <DEDUP_REMOVED lines=28> */
.L_x_33:
[----:B------:R-:W-:Y:S01]  /*1d00*/  UIADD3 UR5, UPT, UPT, UR4, 0x1, URZ ;  /* 0x0000000104057890 */ /* 0x000fe2000fffe0ff */
[----:B------:R-:W-:-:S05]  /*1d10*/  DFMA R28, R16, R28, UR16 ;  /* 0x00000010101c7e2b */ /* 0x000fca000800001c */
[----:B------:R-:W-:Y:S02]  /*1d20*/  ISETP.NE.AND P0, PT, RZ, UR5, PT ;  /* 0x00000005ff007c0c */ /* 0x000fe4000bf05270 */
[----:B------:R0:W-:Y:S11]  /*1d30*/  STG.E.64 desc[UR12][R6.64], R28 ;  /* 0x0000001c06007986 */ /* 0x0001f6000c101b0c */
[----:B------:R-:W-:Y:S05]  /*1d40*/  @!P0 EXIT ;  /* 0x000000000000894d */ /* 0x000fea0003800000 */
[----:B------:R-:W-:Y:S01]  /*1d50*/  IADD3 R3, PT, PT, R3, 0x80, RZ ;  /* 0x0000008003037810 */ /* 0x000fe20007ffe0ff */
[----:B------:R-:W-:Y:S01]  /*1d60*/  UMOV UR4, UR5 ;  /* 0x0000000500047c82 */ /* 0x000fe20008000000 */
[----:B------:R-:W-:Y:S05]  /*1d70*/  BRA `(.L_x_34) ;  /* 0xfffffffc00607947 */ /* 0x000fea000383ffff */
        .weak           $__internal_0_$__cuda_sm20_div_rn_f64_full
        .type           $__internal_0_$__cuda_sm20_div_rn_f64_full,@function
        .size           $__internal_0_$__cuda_sm20_div_rn_f64_full,(.L_x_85 - $__internal_0_$__cuda_sm20_div_rn_f64_full)
$__internal_0_$__cuda_sm20_div_rn_f64_full:
[----:B------:R-:W-:Y:S01]  /*1d80*/  FSETP.GEU.AND P2, PT, |R13|, 1.469367938527859385e-39, PT ;  /* 0x001000000d00780b */ /* 0x000fe20003f4e200 */
[----:B------:R-:W-:Y:S01]  /*1d90*/  IMAD.U32 R10, RZ, RZ, UR15 ;  /* 0x0000000fff0a7e24 */ /* 0x000fe2000f8e00ff */
[C---:B------:R-:W-:Y:S01]  /*1da0*/  FSETP.GEU.AND P0, PT, |R5|.reuse, 1.469367938527859385e-39, PT ;  /* 0x001000000500780b */ /* 0x040fe20003f0e200 */
[----:B------:R-:W-:Y:S01]  /*1db0*/  IMAD.U32 R8, RZ, RZ, UR15 ;  /* 0x0000000fff087e24 */ /* 0x000fe2000f8e00ff */
[----:B------:R-:W-:Y:S01]  /*1dc0*/  MOV R11, R5 ;  /* 0x00000005000b7202 */ /* 0x000fe20000000f00 */
[----:B------:R-:W-:Y:S01]  /*1dd0*/  IMAD.MOV.U32 R2, RZ, RZ, 0x1ca00000 ;  /* 0x1ca00000ff027424 */ /* 0x000fe200078e00ff */
[----:B------:R-:W-:Y:S01]  /*1de0*/  LOP3.LUT R0, R5, 0x800fffff, RZ, 0xc0, !PT ;  /* 0x800fffff05007812 */ /* 0x000fe200078ec0ff */
[----:B------:R-:W-:Y:S01]  /*1df0*/  IMAD.MOV.U32 R18, RZ, RZ, R12 ;  /* 0x000000ffff127224 */ /* 0x000fe200078e000c */
[----:B------:R-:W-:Y:S01]  /*1e00*/  LOP3.LUT R22, R13, 0x7ff00000, RZ, 0xc0, !PT ;  /* 0x7ff000000d167812 */ /* 0x000fe200078ec0ff */
[----:B------:R-:W-:Y:S01]  /*1e10*/  IMAD.MOV.U32 R28, RZ, RZ, 0x1 ;  /* 0x00000001ff1c7424 */ /* 0x000fe200078e00ff */
[----:B------:R-:W-:Y:S01]  /*1e20*/  LOP3.LUT R9, R0, 0x3ff00000, RZ, 0xfc, !PT ;  /* 0x3ff0000000097812 */ /* 0x000fe200078efcff */
[----:B------:R-:W-:Y:S01]  /*1e30*/  BSSY.RECONVERGENT B2, `(.L_x_35) ;  /* 0x000004e000027945 */ /* 0x000fe20003800200 */
[----:B------:R-:W-:-:S02]  /*1e40*/  LOP3.LUT R25, R5, 0x7ff00000, RZ, 0xc0, !PT ;  /* 0x7ff0000005197812 */ /* 0x000fc400078ec0ff */
[----:B------:R-:W-:Y:S01]  /*1e50*/  @!P2 LOP3.LUT R19, R11, 0x7ff00000, RZ, 0xc0, !PT ;  /* 0x7ff000000b13a812 */ /* 0x000fe200078ec0ff */
[----:B------:R-:W-:Y:S01]  /*1e60*/  @!P0 DMUL R8, R10, 8.98846567431157953865e+307 ;  /* 0x7fe000000a088828 */ /* 0x000fe20000000000 */
[C---:B------:R-:W-:Y:S02]  /*1e70*/  ISETP.GE.U32.AND P1, PT, R22.reuse, R25, PT ;  /* 0x000000191600720c */ /* 0x040fe40003f26070 */
[----:B------:R-:W-:Y:S02]  /*1e80*/  @!P2 ISETP.GE.U32.AND P3, PT, R22, R19, PT ;  /* 0x000000131600a20c */ /* 0x000fe40003f66070 */
[C---:B------:R-:W-:Y:S01]  /*1e90*/  SEL R19, R2.reuse, 0x63400000, !P1 ;  /* 0x6340000002137807 */ /* 0x040fe20004800000 */
[----:B------:R-:W0:Y:S01]  /*1ea0*/  MUFU.RCP64H R29, R9 ;  /* 0x00000009001d7308 */ /* 0x000e220000001800 */
[----:B------:R-:W-:Y:S02]  /*1eb0*/  @!P2 SEL R21, R2, 0x63400000, !P3 ;  /* 0x634000000215a807 */ /* 0x000fe40005800000 */
[----:B------:R-:W-:-:S02]  /*1ec0*/  LOP3.LUT R19, R19, 0x800fffff, R13, 0xf8, !PT ;  /* 0x800fffff13137812 */ /* 0x000fc400078ef80d */
[----:B------:R-:W-:Y:S02]  /*1ed0*/  @!P2 LOP3.LUT R0, R21, 0x80000000, R13, 0xf8, !PT ;  /* 0x800000001500a812 */ /* 0x000fe400078ef80d */
[----:B------:R-:W-:Y:S02]  /*1ee0*/  @!P2 MOV R20, RZ ;  /* 0x000000ff0014a202 */ /* 0x000fe40000000f00 */
[----:B------:R-:W-:Y:S01]  /*1ef0*/  @!P2 LOP3.LUT R21, R0, 0x100000, RZ, 0xfc, !PT ;  /* 0x001000000015a812 */ /* 0x000fe200078efcff */
[----:B------:R-:W-:Y:S01]  /*1f00*/  IMAD.MOV.U32 R0, RZ, RZ, R22 ;  /* 0x000000ffff007224 */ /* 0x000fe200078e0016 */
[----:B------:R-:W-:-:S04]  /*1f10*/  @!P0 LOP3.LUT R25, R9, 0x7ff00000, RZ, 0xc0, !PT ;  /* 0x7ff0000009198812 */ /* 0x000fc800078ec0ff */
[----:B------:R-:W-:Y:S02]  /*1f20*/  @!P2 DFMA R18, R18, 2, -R20 ;  /* 0x400000001212a82b */ /* 0x000fe40000000814 */
[----:B0-----:R-:W-:-:S08]  /*1f30*/  DFMA R20, R28, -R8, 1 ;  /* 0x3ff000001c14742b */ /* 0x001fd00000000808 */
[----:B------:R-:W-:Y:S01]  /*1f40*/  DFMA R20, R20, R20, R20 ;  /* 0x000000141414722b */ /* 0x000fe20000000014 */
[----:B------:R-:W-:-:S04]  /*1f50*/  @!P2 LOP3.LUT R0, R19, 0x7ff00000, RZ, 0xc0, !PT ;  /* 0x7ff000001300a812 */ /* 0x000fc800078ec0ff */
[----:B------:R-:W-:-:S03]  /*1f60*/  IADD3 R24, PT, PT, R0, -0x1, RZ ;  /* 0xffffffff00187810 */ /* 0x000fc60007ffe0ff */
[----:B------:R-:W-:Y:S01]  /*1f70*/  DFMA R28, R28, R20, R28 ;  /* 0x000000141c1c722b */ /* 0x000fe2000000001c */
[----:B------:R-:W-:Y:S01]  /*1f80*/  ISETP.GT.U32.AND P0, PT, R24, 0x7feffffe, PT ;  /* 0x7feffffe1800780c */ /* 0x000fe20003f04070 */
[----:B------:R-:W-:-:S05]  /*1f90*/  VIADD R24, R25, 0xffffffff ;  /* 0xffffffff19187836 */ /* 0x000fca0000000000 */
[----:B------:R-:W-:Y:S01]  /*1fa0*/  ISETP.GT.U32.OR P0, PT, R24, 0x7feffffe, P0 ;  /* 0x7feffffe1800780c */ /* 0x000fe20000704470 */
[----:B------:R-:W-:-:S08]  /*1fb0*/  DFMA R30, R28, -R8, 1 ;  /* 0x3ff000001c1e742b */ /* 0x000fd00000000808 */
[----:B------:R-:W-:-:S08]  /*1fc0*/  DFMA R30, R28, R30, R28 ;  /* 0x0000001e1c1e722b */ /* 0x000fd0000000001c */
[----:B------:R-:W-:-:S08]  /*1fd0*/  DMUL R28, R30, R18 ;  /* 0x000000121e1c7228 */ /* 0x000fd00000000000 */
[----:B------:R-:W-:-:S08]  /*1fe0*/  DFMA R20, R28, -R8, R18 ;  /* 0x800000081c14722b */ /* 0x000fd00000000012 */
[----:B------:R-:W-:Y:S01]  /*1ff0*/  DFMA R20, R30, R20, R28 ;  /* 0x000000141e14722b */ /* 0x000fe2000000001c */
[----:B------:R-:W-:Y:S10]  /*2000*/  @P0 BRA `(.L_x_36) ;  /* 0x00000000006c0947 */ /* 0x000ff40003800000 */
[----:B------:R-:W-:Y:S01]  /*2010*/  LOP3.LUT R13, R11, 0x7ff00000, RZ, 0xc0, !PT ;  /* 0x7ff000000b0d7812 */ /* 0x000fe200078ec0ff */
[----:B------:R-:W-:-:S03]  /*2020*/  IMAD.MOV.U32 R12, RZ, RZ, RZ ;  /* 0x000000ffff0c7224 */ /* 0x000fc600078e00ff */
[CC--:B------:R-:W-:Y:S02]  /*2030*/  VIADDMNMX R0, R22.reuse, -R13.reuse, 0xb9600000, !PT ;  /* 0xb960000016007446 */ /* 0x0c0fe4000780090d */
[----:B------:R-:W-:Y:S02]  /*2040*/  ISETP.GE.U32.AND P0, PT, R22, R13, PT ;  /* 0x0000000d1600720c */ /* 0x000fe40003f06070 */
[----:B------:R-:W-:Y:S02]  /*2050*/  VIMNMX R0, PT, PT, R0, 0x46a00000, PT ;  /* 0x46a0000000007848 */ /* 0x000fe40003fe0100 */
[----:B------:R-:W-:-:S05]  /*2060*/  SEL R13, R2, 0x63400000, !P0 ;  /* 0x63400000020d7807 */ /* 0x000fca0004000000 */
[----:B------:R-:W-:-:S05]  /*2070*/  IMAD.IADD R0, R0, 0x1, -R13 ;  /* 0x0000000100007824 */ /* 0x000fca00078e0a0d */
[----:B------:R-:W-:-:S06]  /*2080*/  IADD3 R13, PT, PT, R0, 0x7fe00000, RZ ;  /* 0x7fe00000000d7810 */ /* 0x000fcc0007ffe0ff */
[----:B------:R-:W-:-:S10]  /*2090*/  DMUL R28, R20, R12 ;  /* 0x0000000c141c7228 */ /* 0x000fd40000000000 */
[----:B------:R-:W-:-:S13]  /*20a0*/  FSETP.GTU.AND P0, PT, |R29|, 1.469367938527859385e-39, PT ;  /* 0x001000001d00780b */ /* 0x000fda0003f0c200 */
[----:B------:R-:W-:Y:S05]  /*20b0*/  @P0 BRA `(.L_x_37) ;  /* 0x0000000000940947 */ /* 0x000fea0003800000 */
[----:B------:R-:W-:Y:S01]  /*20c0*/  DFMA R8, R20, -R8, R18 ;  /* 0x800000081408722b */ /* 0x000fe20000000012 */
[----:B------:R-:W-:-:S09]  /*20d0*/  IMAD.MOV.U32 R12, RZ, RZ, RZ ;  /* 0x000000ffff0c7224 */ /* 0x000fd200078e00ff */
[C---:B------:R-:W-:Y:S02]  /*20e0*/  FSETP.NEU.AND P0, PT, R9.reuse, RZ, PT ;  /* 0x000000ff0900720b */ /* 0x040fe40003f0d000 */
[----:B------:R-:W-:-:S04]  /*20f0*/  LOP3.LUT R2, R9, 0x80000000, R11, 0x48, !PT ;  /* 0x8000000009027812 */ /* 0x000fc800078e480b */
[----:B------:R-:W-:-:S07]  /*2100*/  LOP3.LUT R13, R2, R13, RZ, 0xfc, !PT ;  /* 0x0000000d020d7212 */ /* 0x000fce00078efcff */
[----:B------:R-:W-:Y:S05]  /*2110*/  @!P0 BRA `(.L_x_37) ;  /* 0x00000000007c8947 */ /* 0x000fea0003800000 */
[C---:B------:R-:W-:Y:S01]  /*2120*/  IADD3 R9, PT, PT, -R0.reuse, RZ, RZ ;  /* 0x000000ff00097210 */ /* 0x040fe20007ffe1ff */
[----:B------:R-:W-:Y:S01]  /*2130*/  IMAD.MOV.U32 R8, RZ, RZ, RZ ;  /* 0x000000ffff087224 */ /* 0x000fe200078e00ff */
[----:B------:R-:W-:-:S05]  /*2140*/  IADD3 R0, PT, PT, -R0, -0x43300000, RZ ;  /* 0xbcd0000000007810 */ /* 0x000fca0007ffe1ff */
[----:B------:R-:W-:Y:S02]  /*2150*/  DFMA R8, R28, -R8, R20 ;  /* 0x800000081c08722b */ /* 0x000fe40000000014 */
[----:B------:R-:W-:-:S08]  /*2160*/  DMUL.RP R20, R20, R12 ;  /* 0x0000000c14147228 */ /* 0x000fd00000008000 */
[----:B------:R-:W-:Y:S02]  /*2170*/  FSETP.NEU.AND P0, PT, |R9|, R0, PT ;  /* 0x000000000900720b */ /* 0x000fe40003f0d200 */
[----:B------:R-:W-:Y:S02]  /*2180*/  LOP3.LUT R9, R21, R2, RZ, 0x3c, !PT ;  /* 0x0000000215097212 */ /* 0x000fe400078e3cff */
[----:B------:R-:W-:Y:S02]  /*2190*/  FSEL R28, R20, R28, !P0 ;  /* 0x0000001c141c7208 */ /* 0x000fe40004000000 */
[----:B------:R-:W-:Y:S01]  /*21a0*/  FSEL R29, R9, R29, !P0 ;  /* 0x0000001d091d7208 */ /* 0x000fe20004000000 */
[----:B------:R-:W-:Y:S06]  /*21b0*/  BRA `(.L_x_37) ;  /* 0x0000000000547947 */ /* 0x000fec0003800000 */
.L_x_36:
[----:B------:R-:W-:-:S14]  /*21c0*/  DSETP.NAN.AND P0, PT, R12, R12, PT ;  /* 0x0000000c0c00722a */ /* 0x000fdc0003f08000 */
[----:B------:R-:W-:Y:S05]  /*21d0*/  @P0 BRA `(.L_x_38) ;  /* 0x0000000000440947 */ /* 0x000fea0003800000 */
[----:B------:R-:W-:-:S14]  /*21e0*/  DSETP.NAN.AND P0, PT, R10, R10, PT ;  /* 0x0000000a0a00722a */ /* 0x000fdc0003f08000 */
[----:B------:R-:W-:Y:S05]  /*21f0*/  @P0 BRA `(.L_x_39) ;  /* 0x0000000000300947 */ /* 0x000fea0003800000 */
[----:B------:R-:W-:Y:S01]  /*2200*/  ISETP.NE.AND P0, PT, R0, R25, PT ;  /* 0x000000190000720c */ /* 0x000fe20003f05270 */
[----:B------:R-:W-:Y:S01]  /*2210*/  IMAD.MOV.U32 R28, RZ, RZ, 0x0 ;  /* 0x00000000ff1c7424 */ /* 0x000fe200078e00ff */
[----:B------:R-:W-:-:S11]  /*2220*/  MOV R29, 0xfff80000 ;  /* 0xfff80000001d7802 */ /* 0x000fd60000000f00 */
[----:B------:R-:W-:Y:S05]  /*2230*/  @!P0 BRA `(.L_x_37) ;  /* 0x0000000000348947 */ /* 0x000fea0003800000 */
[----:B------:R-:W-:Y:S02]  /*2240*/  ISETP.NE.AND P0, PT, R0, 0x7ff00000, PT ;  /* 0x7ff000000000780c */ /* 0x000fe40003f05270 */
[----:B------:R-:W-:Y:S02]  /*2250*/  LOP3.LUT R29, R13, 0x80000000, R11, 0x48, !PT ;  /* 0x800000000d1d7812 */ /* 0x000fe400078e480b */
[----:B------:R-:W-:-:S13]  /*2260*/  ISETP.EQ.OR P0, PT, R25, RZ, !P0 ;  /* 0x000000ff1900720c */ /* 0x000fda0004702670 */
[----:B------:R-:W-:Y:S01]  /*2270*/  @P0 LOP3.LUT R0, R29, 0x7ff00000, RZ, 0xfc, !PT ;  /* 0x7ff000001d000812 */ /* 0x000fe200078efcff */
[----:B------:R-:W-:Y:S02]  /*2280*/  @!P0 IMAD.MOV.U32 R28, RZ, RZ, RZ ;  /* 0x000000ffff1c8224 */ /* 0x000fe400078e00ff */
[----:B------:R-:W-:Y:S01]  /*2290*/  @P0 IMAD.MOV.U32 R28, RZ, RZ, RZ ;  /* 0x000000ffff1c0224 */ /* 0x000fe200078e00ff */
[----:B------:R-:W-:Y:S01]  /*22a0*/  @P0 MOV R29, R0 ;  /* 0x00000000001d0202 */ /* 0x000fe20000000f00 */
[----:B------:R-:W-:Y:S06]  /*22b0*/  BRA `(.L_x_37) ;  /* 0x0000000000147947 */ /* 0x000fec0003800000 */
.L_x_39:
[----:B------:R-:W-:Y:S01]  /*22c0*/  LOP3.LUT R29, R11, 0x80000, RZ, 0xfc, !PT ;  /* 0x000800000b1d7812 */ /* 0x000fe200078efcff */
[----:B------:R-:W-:Y:S01]  /*22d0*/  IMAD.MOV.U32 R28, RZ, RZ, R10 ;  /* 0x000000ffff1c7224 */ /* 0x000fe200078e000a */
[----:B------:R-:W-:Y:S06]  /*22e0*/  BRA `(.L_x_37) ;  /* 0x0000000000087947 */ /* 0x000fec0003800000 */
.L_x_38:
[----:B------:R-:W-:Y:S01]  /*22f0*/  LOP3.LUT R29, R13, 0x80000, RZ, 0xfc, !PT ;  /* 0x000800000d1d7812 */ /* 0x000fe200078efcff */
[----:B------:R-:W-:-:S07]  /*2300*/  IMAD.MOV.U32 R28, RZ, RZ, R12 ;  /* 0x000000ffff1c7224 */ /* 0x000fce00078e000c */
.L_x_37:
[----:B------:R-:W-:Y:S05]  /*2310*/  BSYNC.RECONVERGENT B2 ;  /* 0x0000000000027941 */ /* 0x000fea0003800200 */
.L_x_35:
[----:B------:R-:W-:Y:S01]  /*2320*/  MOV R8, R4 ;  /* 0x0000000400087202 */ /* 0x000fe20000000f00 */
[----:B------:R-:W-:-:S04]  /*2330*/  IMAD.MOV.U32 R9, RZ, RZ, 0x0 ;  /* 0x00000000ff097424 */ /* 0x000fc800078e00ff */
[----:B------:R-:W-:Y:S05]  /*2340*/  RET.REL.NODEC R8 `(_ZN3cub18CUB_300001_SM_10006detail9transform16transform_kernelINS2_10policy_hubILb1EN4cuda3std3__45tupleIJN6thrust24THRUST_300001_SM_1000_NS6detail15normal_iteratorINSA_10device_ptrIdEEEEEEEE10policy1000El8fillRandSF_JPdEEEvT0_iT1_T2_DpNS2_10kernel_argIT3_EE) ;  /* 0xffffffdc082c7950 */ /* 0x000fea0003c3ffff */
.L_x_40:
[----:B------:R-:W-:-:S00]  /*2350*/  BRA `(.L_x_40) ;  /* 0xfffffffc00fc7947 */ /* 0x000fc0000383ffff */
[----:B------:R-:W-:-:S00]  /*2360*/  NOP ;  /* 0x0000000000007918 */ /* 0x000fc00000000000 */
        /* <DEDUP_REMOVED lines=9> */
.L_x_85:


//--------------------- .text._ZN3cub18CUB_300001_SM_10006detail9transform16transform_kernelINS2_10policy_hubILb1EN4cuda3std3__45tupleIJN6thrust24THRUST_300001_SM_1000_NS6detail15normal_iteratorINSA_10device_ptrIdEEEEEEEE10policy1000Ei8fillRandSF_JPdEEEvT0_iT1_T2_DpNS2_10kernel_argIT3_EE --------------------------
	.section	.text._ZN3cub18CUB_300001_SM_10006detail9transform16transform_kernelINS2_10policy_hubILb1EN4cuda3std3__45tupleIJN6thrust24THRUST_300001_SM_1000_NS6detail15normal_iteratorINSA_10device_ptrIdEEEEEEEE10policy1000Ei8fillRandSF_JPdEEEvT0_iT1_T2_DpNS2_10kernel_argIT3_EE,"ax",@progbits
	.align	128
        .global         _ZN3cub18CUB_300001_SM_10006detail9transform16transform_kernelINS2_10policy_hubILb1EN4cuda3std3__45tupleIJN6thrust24THRUST_300001_SM_1000_NS6detail15normal_iteratorINSA_10device_ptrIdEEEEEEEE10policy1000Ei8fillRandSF_JPdEEEvT0_iT1_T2_DpNS2_10kernel_argIT3_EE
        .type           _ZN3cub18CUB_300001_SM_10006detail9transform16transform_kernelINS2_10policy_hubILb1EN4cuda3std3__45tupleIJN6thrust24THRUST_300001_SM_1000_NS6detail15normal_iteratorINSA_10device_ptrIdEEEEEEEE10policy1000Ei8fillRandSF_JPdEEEvT0_iT1_T2_DpNS2_10kernel_argIT3_EE,@function
        .size           _ZN3cub18CUB_300001_SM_10006detail9transform16transform_kernelINS2_10policy_hubILb1EN4cuda3std3__45tupleIJN6thrust24THRUST_300001_SM_1000_NS6detail15normal_iteratorINSA_10device_ptrIdEEEEEEEE10policy1000Ei8fillRandSF_JPdEEEvT0_iT1_T2_DpNS2_10kernel_argIT3_EE,(.L_x_86 - _ZN3cub18CUB_300001_SM_10006detail9transform16transform_kernelINS2_10policy_hubILb1EN4cuda3std3__45tupleIJN6thrust24THRUST_300001_SM_1000_NS6detail15normal_iteratorINSA_10device_ptrIdEEEEEEEE10policy1000Ei8fillRandSF_JPdEEEvT0_iT1_T2_DpNS2_10kernel_argIT3_EE)
        .other          _ZN3cub18CUB_300001_SM_10006detail9transform16transform_kernelINS2_10policy_hubILb1EN4cuda3std3__45tupleIJN6thrust24THRUST_300001_SM_1000_NS6detail15normal_iteratorINSA_10device_ptrIdEEEEEEEE10policy1000Ei8fillRandSF_JPdEEEvT0_iT1_T2_DpNS2_10kernel_argIT3_EE,@"STO_CUDA_ENTRY STV_DEFAULT"
_ZN3cub18CUB_300001_SM_10006detail9transform16transform_kernelINS2_10policy_hubILb1EN4cuda3std3__45tupleIJN6thrust24THRUST_300001_SM_1000_NS6detail15normal_iteratorINSA_10device_ptrIdEEEEEEEE10policy1000Ei8fillRandSF_JPdEEEvT0_iT1_T2_DpNS2_10kernel_argIT3_EE:
.text._ZN3cub18CUB_300001_SM_10006detail9transform16transform_kernelINS2_10policy_hubILb1EN4cuda3std3__45tupleIJN6thrust24THRUST_300001_SM_1000_NS6detail15normal_iteratorINSA_10device_ptrIdEEEEEEEE10policy1000Ei8fillRandSF_JPdEEEvT0_iT1_T2_DpNS2_10kernel_argIT3_EE:
[----:B------:R-:W-:Y:S08]  /*0000*/  LDC R1, c[0x0][0x37c] ;  /* 0x0000df00ff017b82 */ /* 0x000ff00000000800 */
[----:B------:R-:W0:Y:S01]  /*0010*/  S2UR UR6, SR_CTAID.X ;  /* 0x00000000000679c3 */ /* 0x000e220000002500 */
[----:B------:R-:W1:Y:S01]  /*0020*/  LDCU.64 UR8, c[0x0][0x380] ;  /* 0x00007000ff0877ac */ /* 0x000e620008000a00 */
[----:B------:R-:W2:Y:S01]  /*0030*/  S2R R3, SR_TID.X ;  /* 0x0000000000037919 */ /* 0x000ea20000002100 */
[----:B------:R-:W-:Y:S01]  /*0040*/  BSSY.RECONVERGENT B0, `(.L_x_41) ;  /* 0x0000017000007945 */ /* 0x000fe20003800200 */
[----:B------:R-:W3:Y:S01]  /*0050*/  LDCU UR10, c[0x0][0x398] ;  /* 0x00007300ff0a77ac */ /* 0x000ee20008000800 */
[----:B------:R-:W4:Y:S01]  /*0060*/  LDCU.64 UR12, c[0x0][0x358] ;  /* 0x00006b00ff0c77ac */ /* 0x000f220008000a00 */
[----:B-1----:R-:W-:Y:S01]  /*0070*/  USHF.L.U32 UR5, UR9, 0x7, URZ ;  /* 0x0000000709057899 */ /* 0x002fe200080006ff */
[----:B---3--:R-:W-:-:S03]  /*0080*/  IMAD.U32 R23, RZ, RZ, UR10 ;  /* 0x0000000aff177e24 */ /* 0x008fc6000f8e00ff */
[----:B0-----:R-:W-:-:S04]  /*0090*/  UIMAD UR6, UR5, UR6, URZ ;  /* 0x00000006050672a4 */ /* 0x001fc8000f8e02ff */
[----:B------:R-:W-:-:S04]  /*00a0*/  UIADD3 UR4, UPT, UPT, -UR6, UR8, URZ ;  /* 0x0000000806047290 */ /* 0x000fc8000fffe1ff */
[----:B------:R-:W-:Y:S01]  /*00b0*/  UISETP.LT.AND UP0, UPT, UR5, UR4, UPT ;  /* 0x000000040500728c */ /* 0x000fe2000bf01270 */
[----:B--2---:R-:W-:-:S03]  /*00c0*/  IMAD.SHL.U32 R0, R3, 0x80, RZ ;  /* 0x0000008003007824 */ /* 0x004fc600078e00ff */
[----:B------:R-:W-:-:S04]  /*00d0*/  USEL UR8, UR5, UR4, UP0 ;  /* 0x0000000405087287 */ /* 0x000fc80008000000 */
[----:B------:R-:W-:-:S06]  /*00e0*/  USHF.L.U32 UR7, UR8, 0x3, URZ ;  /* 0x0000000308077899 */ /* 0x000fcc00080006ff */
[----:B------:R-:W-:-:S13]  /*00f0*/  ISETP.GE.AND P0, PT, R0, UR7, PT ;  /* 0x0000000700007c0c */ /* 0x000fda000bf06270 */
[----:B----4-:R-:W-:Y:S05]  /*0100*/  @P0 BRA `(.L_x_42) ;  /* 0x0000000000280947 */ /* 0x010fea0003800000 */
[----:B------:R-:W0:Y:S01]  /*0110*/  LDC.64 R4, c[0x0][0x3a8] ;  /* 0x0000ea00ff047b82 */ /* 0x000e220000000a00 */
[----:B------:R-:W-:Y:S02]  /*0120*/  IMAD.U32 R7, RZ, RZ, UR6 ;  /* 0x00000006ff077e24 */ /* 0x000fe4000f8e00ff */
[----:B0-----:R-:W-:-:S04]  /*0130*/  IMAD.WIDE.U32 R4, R3, 0x80, R4 ;  /* 0x0000008003047825 */ /* 0x001fc800078e0004 */
[----:B------:R-:W-:-:S07]  /*0140*/  IMAD.WIDE R4, R7, 0x8, R4 ;  /* 0x0000000807047825 */ /* 0x000fce00078e0204 */
.L_x_43:
[----:B------:R-:W-:Y:S01]  /*0150*/  IADD3 R0, PT, PT, R0, 0x4000, RZ ;  /* 0x0000400000007810 */ /* 0x000fe20007ffe0ff */
[----:B------:R0:W-:Y:S03]  /*0160*/  CCTL.E.PF2 [R4] ;  /* 0x000000000400798f */ /* 0x0001e60000800100 */
[----:B------:R-:W-:Y:S02]  /*0170*/  ISETP.GE.AND P0, PT, R0, UR7, PT ;  /* 0x0000000700007c0c */ /* 0x000fe4000bf06270 */
[----:B0-----:R-:W-:-:S05]  /*0180*/  IADD3 R4, P1, PT, R4, 0x4000, RZ ;  /* 0x0000400004047810 */ /* 0x001fca0007f3e0ff */
[----:B------:R-:W-:-:S06]  /*0190*/  IMAD.X R5, RZ, RZ, R5, P1 ;  /* 0x000000ffff057224 */ /* 0x000fcc00008e0605 */
[----:B------:R-:W-:Y:S05]  /*01a0*/  @!P0 BRA `(.L_x_43) ;  /* 0xfffffffc00e88947 */ /* 0x000fea000383ffff */
.L_x_42:
[----:B------:R-:W-:Y:S05]  /*01b0*/  BSYNC.RECONVERGENT B0 ;  /* 0x0000000000007941 */ /* 0x000fea0003800200 */
.L_x_41:
[----:B------:R-:W-:Y:S01]  /*01c0*/  UISETP.GT.AND UP0, UPT, UR5, UR4, UPT ;  /* 0x000000040500728c */ /* 0x000fe2000bf04270 */
[----:B------:R-:W-:Y:S01]  /*01d0*/  IMAD.MOV.U32 R5, RZ, RZ, 0x41dfffff ;  /* 0x41dfffffff057424 */ /* 0x000fe200078e00ff */
[----:B------:R-:W-:-:S07]  /*01e0*/  UMOV UR11, 0xff800000 ;  /* 0xff800000000b7882 */ /* 0x000fce0000000000 */
[----:B------:R-:W-:Y:S05]  /*01f0*/  BRA.U UP0, `(.L_x_44) ;  /* 0x0000000d000c7547 */ /* 0x000fea000b800000 */
[----:B------:R-:W-:-:S06]  /*0200*/  UISETP.GE.AND UP0, UPT, UR9, 0x1, UPT ;  /* 0x000000010900788c */ /* 0x000fcc000bf06270 */
[----:B------:R-:W-:-:S13]  /*0210*/  PLOP3.LUT P0, PT, PT, PT, UP0, 0x80, 0x8 ;  /* 0x000000000008781c */ /* 0x000fda0003f0f008 */
[----:B------:R-:W-:Y:S05]  /*0220*/  @!P0 EXIT ;  /* 0x000000000000894d */ /* 0x000fea0003800000 */
[----:B------:R-:W0:Y:S01]  /*0230*/  LDC.64 R16, c[0x0][0x388] ;  /* 0x0000e200ff107b82 */ /* 0x000e220000000a00 */
[----:B------:R-:W0:Y:S01]  /*0240*/  LDCU.64 UR4, c[0x0][0x390] ;  /* 0x00007200ff0477ac */ /* 0x000e220008000a00 */
[----:B------:R-:W-:Y:S01]  /*0250*/  IMAD.MOV.U32 R6, RZ, RZ, RZ ;  /* 0x000000ffff067224 */ /* 0x000fe200078e00ff */
[----:B------:R-:W-:Y:S02]  /*0260*/  UISETP.GE.U32.AND UP0, UPT, UR9, 0x4, UPT ;  /* 0x000000040900788c */ /* 0x000fe4000bf06070 */
[----:B------:R-:W-:Y:S01]  /*0270*/  ULOP3.LUT UR7, UR9, 0x3, URZ, 0xc0, !UPT ;  /* 0x0000000309077892 */ /* 0x000fe2000f8ec0ff */
[----:B0-----:R-:W-:-:S06]  /*0280*/  DADD R16, -R16, UR4 ;  /* 0x0000000410107e29 */ /* 0x001fcc0008000100 */
[----:B------:R-:W-:Y:S05]  /*0290*/  BRA.U !UP0, `(.L_x_45) ;  /* 0x0000000908307547 */ /* 0x000fea000b800000 */
[----:B------:R-:W0:Y:S01]  /*02a0*/  LDCU.64 UR4, c[0x0][0x3a0] ;  /* 0x00007400ff0477ac */ /* 0x000e220008000a00 */
[----:B------:R-:W-:Y:S01]  /*02b0*/  MOV R7, R3 ;  /* 0x0000000300077202 */ /* 0x000fe20000000f00 */
[----:B------:R-:W-:Y:S01]  /*02c0*/  ULOP3.LUT UR8, UR9, 0x7ffffffc, URZ, 0xc0, !UPT ;  /* 0x7ffffffc09087892 */ /* 0x000fe2000f8ec0ff */
[----:B------:R-:W1:Y:S05]  /*02d0*/  LDCU.64 UR16, c[0x0][0x388] ;  /* 0x00007100ff1077ac */ /* 0x000e6a0008000a00 */
[----:B------:R-:W-:Y:S01]  /*02e0*/  IMAD.U32 R6, RZ, RZ, UR8 ;  /* 0x00000008ff067e24 */ /* 0x000fe2000f8e00ff */
[----:B------:R-:W-:Y:S02]  /*02f0*/  UIADD3 UR10, UPT, UPT, -UR8, URZ, URZ ;  /* 0x000000ff080a7290 */ /* 0x000fe4000fffe1ff */
[----:B0-----:R-:W-:-:S04]  /*0300*/  UIMAD.WIDE UR4, UR6, 0x8, UR4 ;  /* 0x00000008060478a5 */ /* 0x001fc8000f8e0204 */
[----:B------:R-:W-:-:S04]  /*0310*/  UIADD3 UR14, UP0, UPT, UR4, 0x800, URZ ;  /* 0x00000800040e7890 */ /* 0x000fc8000ff1e0ff */
[----:B-1----:R-:W-:-:S12]  /*0320*/  UIADD3.X UR4, UPT, UPT, URZ, UR5, URZ, UP0, !UPT ;  /* 0x00000005ff047290 */ /* 0x002fd800087fe4ff */
.L_x_50:
[----:B------:R-:W-:Y:S01]  /*0330*/  IMAD.HI.U32 R0, R23, -0x4370ec6f, RZ ;  /* 0xbc8f139117007827 */ /* 0x000fe200078e00ff */
[----:B0-----:R-:W0:Y:S01]  /*0340*/  MUFU.RCP64H R11, 2.14748262400000000000e+09 ;  /* 0x41dfffff000b7908 */ /* 0x001e220000001800 */
[----:B------:R-:W-:Y:S01]  /*0350*/  MOV R10, 0x1 ;  /* 0x00000001000a7802 */ /* 0x000fe20000000f00 */
[----:B------:R-:W-:Y:S01]  /*0360*/  UIADD3 UR10, UPT, UPT, UR10, 0x4, URZ ;  /* 0x000000040a0a7890 */ /* 0x000fe2000fffe0ff */
[----:B------:R-:W-:Y:S01]  /*0370*/  IMAD.MOV.U32 R8, RZ, RZ, -0x800000 ;  /* 0xff800000ff087424 */ /* 0x000fe200078e00ff */
        /* <DEDUP_REMOVED lines=20> */
[----:B------:R-:W-:Y:S01]  /*04c0*/  DFMA R28, R14, R8, R28 ;  /* 0x000000080e1c722b */ /* 0x000fe2000000001c */
[----:B------:R-:W-:Y:S01]  /*04d0*/  MOV R14, UR14 ;  /* 0x0000000e000e7c02 */ /* 0x000fe20008000f00 */
[----:B------:R-:W-:-:S04]  /*04e0*/  IMAD.U32 R15, RZ, RZ, UR4 ;  /* 0x00000004ff0f7e24 */ /* 0x000fc8000f8e00ff */
[----:B------:R-:W-:-:S04]  /*04f0*/  IMAD.WIDE R14, R7, 0x8, R14 ;  /* 0x00000008070e7825 */ /* 0x000fc800078e020e */
[----:B------:R-:W-:-:S05]  /*0500*/  FFMA R0, RZ, 27.999998092651367188, R29 ;  /* 0x41dfffffff007823 */ /* 0x000fca000000001d */
[----:B------:R-:W-:-:S13]  /*0510*/  FSETP.GT.AND P0, PT, |R0|, 1.469367938527859385e-39, PT ;  /* 0x001000000000780b */ /* 0x000fda0003f04200 */
[----:B------:R-:W-:Y:S05]  /*0520*/  @P0 BRA P1, `(.L_x_46) ;  /* 0x0000000000080947 */ /* 0x000fea0000800000 */
[----:B------:R-:W-:-:S07]  /*0530*/  MOV R4, 0x550 ;  /* 0x0000055000047802 */ /* 0x000fce0000000f00 */
[----:B------:R-:W-:Y:S05]  /*0540*/  CALL.REL.NOINC `($__internal_1_$__cuda_sm20_div_rn_f64_full) ;  /* 0x0000001400d47944 */ /* 0x000fea0003c00000 */
.L_x_46:
        /* <DEDUP_REMOVED lines=30> */
[----:B------:R-:W-:Y:S05]  /*0730*/  CALL.REL.NOINC `($__internal_1_$__cuda_sm20_div_rn_f64_full) ;  /* 0x0000001400587944 */ /* 0x000fea0003c00000 */
.L_x_47:
        /* <DEDUP_REMOVED lines=31> */
.L_x_48:
        /* <DEDUP_REMOVED lines=31> */
.L_x_49:
[----:B------:R-:W-:Y:S01]  /*0b20*/  DFMA R28, R16, R28, UR16 ;  /* 0x00000010101c7e2b */ /* 0x000fe2000800001c */
[----:B------:R-:W-:-:S06]  /*0b30*/  IADD3 R7, PT, PT, R7, 0x200, RZ ;  /* 0x0000020007077810 */ /* 0x000fcc0007ffe0ff */
[----:B------:R0:W-:Y:S01]  /*0b40*/  STG.E.64 desc[UR12][R14.64+0x400], R28 ;  /* 0x0004001c0e007986 */ /* 0x0001e2000c101b0c */
[----:B------:R-:W-:Y:S05]  /*0b50*/  BRA.U UP0, `(.L_x_50) ;  /* 0xfffffff500f47547 */ /* 0x000fea000b83ffff */
.L_x_45:
[----:B------:R-:W-:-:S13]  /*0b60*/  ISETP.NE.AND P0, PT, RZ, UR7, PT ;  /* 0x00000007ff007c0c */ /* 0x000fda000bf05270 */
[----:B------:R-:W-:Y:S05]  /*0b70*/  @!P0 EXIT ;  /* 0x000000000000894d */ /* 0x000fea0003800000 */
[----:B------:R-:W1:Y:S01]  /*0b80*/  LDCU.64 UR4, c[0x0][0x3a0] ;  /* 0x00007400ff0477ac */ /* 0x000e620008000a00 */
[----:B------:R-:W-:Y:S01]  /*0b90*/  IMAD R3, R6, 0x80, R3 ;  /* 0x0000008006037824 */ /* 0x000fe200078e0203 */
[----:B------:R-:W2:Y:S01]  /*0ba0*/  LDCU.64 UR14, c[0x0][0x388] ;  /* 0x00007100ff0e77ac */ /* 0x000ea20008000a00 */
[----:B------:R-:W-:Y:S02]  /*0bb0*/  UIADD3 UR8, UPT, UPT, -UR7, URZ, URZ ;  /* 0x000000ff07087290 */ /* 0x000fe4000fffe1ff */
[----:B-1----:R-:W-:-:S12]  /*0bc0*/  UIMAD.WIDE UR4, UR6, 0x8, UR4 ;  /* 0x00000008060478a5 */ /* 0x002fd8000f8e0204 */
.L_x_52:
[----:B------:R-:W-:Y:S01]  /*0bd0*/  IMAD.HI.U32 R0, R23, -0x4370ec6f, RZ ;  /* 0xbc8f139117007827 */ /* 0x000fe200078e00ff */
[----:B-1----:R-:W1:Y:S01]  /*0be0*/  MUFU.RCP64H R9, 2.14748262400000000000e+09 ;  /* 0x41dfffff00097908 */ /* 0x002e620000001800 */
        /* <DEDUP_REMOVED lines=24> */
[----:B------:R-:W-:-:S05]  /*0d70*/  MOV R6, 0x8 ;  /* 0x0000000800067802 */ /* 0x000fca0000000f00 */
[----:B------:R-:W-:-:S04]  /*0d80*/  IMAD.WIDE R6, R3, R6, UR4 ;  /* 0x0000000403067e25 */ /* 0x000fc8000f8e0206 */
[----:B------:R-:W-:-:S05]  /*0d90*/  FFMA R0, RZ, 27.999998092651367188, R29 ;  /* 0x41dfffffff007823 */ /* 0x000fca000000001d */
[----:B------:R-:W-:-:S13]  /*0da0*/  FSETP.GT.AND P0, PT, |R0|, 1.469367938527859385e-39, PT ;  /* 0x001000000000780b */ /* 0x000fda0003f04200 */
[----:B------:R-:W-:Y:S05]  /*0db0*/  @P0 BRA P1, `(.L_x_51) ;  /* 0x0000000000080947 */ /* 0x000fea0000800000 */
[----:B------:R-:W-:-:S07]  /*0dc0*/  MOV R4, 0xde0 ;  /* 0x00000de000047802 */ /* 0x000fce0000000f00 */
[----:B--2---:R-:W-:Y:S05]  /*0dd0*/  CALL.REL.NOINC `($__internal_1_$__cuda_sm20_div_rn_f64_full) ;  /* 0x0000000c00b07944 */ /* 0x004fea0003c00000 */
.L_x_51:
[----:B--2---:R-:W-:Y:S01]  /*0de0*/  DFMA R28, R16, R28, UR14 ;  /* 0x0000000e101c7e2b */ /* 0x004fe2000800001c */
[----:B------:R-:W-:-:S06]  /*0df0*/  VIADD R3, R3, 0x80 ;  /* 0x0000008003037836 */ /* 0x000fcc0000000000 */
[----:B------:R1:W-:Y:S01]  /*0e00*/  STG.E.64 desc[UR12][R6.64], R28 ;  /* 0x0000001c06007986 */ /* 0x0003e2000c101b0c */
[----:B------:R-:W-:Y:S05]  /*0e10*/  BRA.U UP0, `(.L_x_52) ;  /* 0xfffffffd006c7547 */ /* 0x000fea000b83ffff */
[----:B------:R-:W-:Y:S05]  /*0e20*/  EXIT ;  /* 0x000000000000794d */ /* 0x000fea0003800000 */
.L_x_44:
        /* <DEDUP_REMOVED lines=11> */
[----:B------:R-:W-:Y:S01]  /*0ee0*/  VIADD R7, R3, 0x100 ;  /* 0x0000010003077836 */ /* 0x000fe20000000000 */
[----:B------:R-:W-:Y:S01]  /*0ef0*/  MOV R14, R3 ;  /* 0x00000003000e7202 */ /* 0x000fe20000000f00 */
[----:B------:R-:W-:Y:S01]  /*0f00*/  ULOP3.LUT UR14, UR9, 0x7ffffffc, URZ, 0xc0, !UPT ;  /* 0x7ffffffc090e7892 */ /* 0x000fe2000f8ec0ff */
[----:B------:R-:W1:Y:S05]  /*0f10*/  LDCU.64 UR16, c[0x0][0x388] ;  /* 0x00007100ff1077ac */ /* 0x000e6a0008000a00 */
[----:B------:R-:W-:Y:S01]  /*0f20*/  IMAD.U32 R6, RZ, RZ, UR14 ;  /* 0x0000000eff067e24 */ /* 0x000fe2000f8e00ff */
[----:B------:R-:W-:-:S02]  /*0f30*/  UIADD3 UR7, UPT, UPT, -UR14, URZ, URZ ;  /* 0x000000ff0e077290 */ /* 0x000fc4000fffe1ff */
[----:B0-----:R-:W-:-:S04]  /*0f40*/  UIMAD.WIDE UR4, UR6, 0x8, UR4 ;  /* 0x00000008060478a5 */ /* 0x001fc8000f8e0204 */
[----:B------:R-:W-:-:S04]  /*0f50*/  UIADD3 UR15, UP0, UPT, UR4, 0x800, URZ ;  /* 0x00000800040f7890 */ /* 0x000fc8000ff1e0ff */
[----:B-1----:R-:W-:-:S12]  /*0f60*/  UIADD3.X UR4, UPT, UPT, URZ, UR5, URZ, UP0, !UPT ;  /* 0x00000005ff047290 */ /* 0x002fd800087fe4ff */
.L_x_70:
[----:B------:R-:W-:Y:S01]  /*0f70*/  VIADD R0, R7, 0xffffff00 ;  /* 0xffffff0007007836 */ /* 0x000fe20000000000 */
[----:B------:R-:W-:Y:S01]  /*0f80*/  UIADD3 UR7, UPT, UPT, UR7, 0x4, URZ ;  /* 0x0000000407077890 */ /* 0x000fe2000fffe0ff */
[----:B0123--:R-:W-:Y:S01]  /*0f90*/  MOV R27, UR4 ;  /* 0x00000004001b7c02 */ /* 0x00ffe20008000f00 */
[----:B------:R-:W-:Y:S01]  /*0fa0*/  IMAD.U32 R26, RZ, RZ, UR15 ;  /* 0x0000000fff1a7e24 */ /* 0x000fe2000f8e00ff */
[----:B------:R-:W-:Y:S01]  /*0fb0*/  BSSY.RECONVERGENT B0, `(.L_x_54) ;  /* 0x0000026000007945 */ /* 0x000fe20003800200 */
[----:B------:R-:W-:Y:S01]  /*0fc0*/  ISETP.GE.AND P0, PT, R0, UR8, PT ;  /* 0x0000000800007c0c */ /* 0x000fe2000bf06270 */
[----:B------:R-:W-:Y:S01]  /*0fd0*/  UISETP.NE.AND UP0, UPT, UR7, URZ, UPT ;  /* 0x000000ff0700728c */ /* 0x000fe2000bf05270 */
[----:B------:R-:W-:-:S11]  /*0fe0*/  IMAD.WIDE R26, R14, 0x8, R26 ;  /* 0x000000080e1a7825 */ /* 0x000fd600078e021a */
[----:B------:R-:W-:Y:S05]  /*0ff0*/  @P0 BRA `(.L_x_55) ;  /* 0x0000000000840947 */ /* 0x000fea0003800000 */
[----:B------:R-:W-:Y:S01]  /*1000*/  IMAD.HI.U32 R0, R23, -0x4370ec6f, RZ ;  /* 0xbc8f139117007827 */ /* 0x000fe200078e00ff */
[----:B------:R-:W0:Y:S01]  /*1010*/  MUFU.RCP64H R11, 2.14748262400000000000e+09 ;  /* 0x41dfffff000b7908 */ /* 0x000e220000001800 */
[----:B------:R-:W-:Y:S02]  /*1020*/  BSSY.RECONVERGENT B1, `(.L_x_56) ;  /* 0x000001c000017945 */ /* 0x000fe40003800200 */
[----:B------:R-:W-:Y:S01]  /*1030*/  IMAD.MOV.U32 R8, RZ, RZ, -0x800000 ;  /* 0xff800000ff087424 */ /* 0x000fe200078e00ff */
[----:B------:R-:W-:Y:S01]  /*1040*/  SHF.R.U32.HI R0, RZ, 0xf, R0 ;  /* 0x0000000fff007819 */ /* 0x000fe20000011600 */
[----:B------:R-:W-:Y:S02]  /*1050*/  IMAD.MOV.U32 R9, RZ, RZ, 0x41dfffff ;  /* 0x41dfffffff097424 */ /* 0x000fe400078e00ff */
[----:B------:R-:W-:Y:S02]  /*1060*/  IMAD.MOV.U32 R10, RZ, RZ, 0x1 ;  /* 0x00000001ff0a7424 */ /* 0x000fe400078e00ff */
[----:B------:R-:W-:-:S02]  /*1070*/  IMAD R23, R0, -0xadc8, R23 ;  /* 0xffff523800177824 */ /* 0x000fc400078e0217 */
[----:B------:R-:W-:Y:S02]  /*1080*/  IMAD R0, R0, 0xd47, RZ ;  /* 0x00000d4700007824 */ /* 0x000fe400078e02ff */
[----:B------:R-:W-:-:S03]  /*1090*/  IMAD R23, R23, 0xbc8f, RZ ;  /* 0x0000bc8f17177824 */ /* 0x000fc600078e02ff */
[----:B------:R-:W-:Y:S01]  /*10a0*/  LOP3.LUT R2, R0, 0x7fffffff, RZ, 0x3c, !PT ;  /* 0x7fffffff00027812 */ /* 0x000fe200078e3cff */
[----:B0-----:R-:W-:Y:S01]  /*10b0*/  DFMA R12, R10, -R8, 1 ;  /* 0x3ff000000a0c742b */ /* 0x001fe20000000808 */
[----:B------:R-:W-:-:S07]  /*10c0*/  ISETP.GE.U32.AND P0, PT, R23, R0, PT ;  /* 0x000000001700720c */ /* 0x000fce0003f06070 */
[----:B------:R-:W-:-:S06]  /*10d0*/  DFMA R12, R12, R12, R12 ;  /* 0x0000000c0c0c722b */ /* 0x000fcc000000000c */
[----:B------:R-:W-:Y:S02]  /*10e0*/  @P0 IADD3 R2, PT, PT, -R0, RZ, RZ ;  /* 0x000000ff00020210 */ /* 0x000fe40007ffe1ff */
[----:B------:R-:W-:-:S03]  /*10f0*/  DFMA R10, R10, R12, R10 ;  /* 0x0000000c0a0a722b */ /* 0x000fc6000000000a */
[----:B------:R-:W-:-:S04]  /*1100*/  IMAD.IADD R23, R23, 0x1, R2 ;  /* 0x0000000117177824 */ /* 0x000fc800078e0202 */
[----:B------:R-:W-:Y:S01]  /*1110*/  VIADD R12, R23, 0xffffffff ;  /* 0xffffffff170c7836 */ /* 0x000fe20000000000 */
        /* <DEDUP_REMOVED lines=11> */
[----:B------:R-:W-:Y:S05]  /*11d0*/  CALL.REL.NOINC `($__internal_1_$__cuda_sm20_div_rn_f64_full) ;  /* 0x0000000800b07944 */ /* 0x000fea0003c00000 */
.L_x_57:
[----:B------:R-:W-:Y:S05]  /*11e0*/  BSYNC.RECONVERGENT B1 ;  /* 0x0000000000017941 */ /* 0x000fea0003800200 */
.L_x_56:
[----:B------:R-:W-:-:S07]  /*11f0*/  DFMA R28, R16, R28, UR16 ;  /* 0x00000010101c7e2b */ /* 0x000fce000800001c */
[----:B------:R0:W-:Y:S04]  /*1200*/  STG.E.64 desc[UR12][R26.64+-0x800], R28 ;  /* 0xfff8001c1a007986 */ /* 0x0001e8000c101b0c */
.L_x_55:
[----:B------:R-:W-:Y:S05]  /*1210*/  BSYNC.RECONVERGENT B0 ;  /* 0x0000000000007941 */ /* 0x000fea0003800200 */
.L_x_54:
        /* <DEDUP_REMOVED lines=34> */
.L_x_61:
[----:B------:R-:W-:Y:S05]  /*1440*/  BSYNC.RECONVERGENT B1 ;  /* 0x0000000000017941 */ /* 0x000fea0003800200 */
.L_x_60:
[----:B------:R-:W-:-:S07]  /*1450*/  DFMA R28, R16, R28, UR16 ;  /* 0x00000010101c7e2b */ /* 0x000fce000800001c */
[----:B------:R1:W-:Y:S04]  /*1460*/  STG.E.64 desc[UR12][R26.64+-0x400], R28 ;  /* 0xfffc001c1a007986 */ /* 0x0003e8000c101b0c */
.L_x_59:
[----:B------:R-:W-:Y:S05]  /*1470*/  BSYNC.RECONVERGENT B0 ;  /* 0x0000000000007941 */ /* 0x000fea0003800200 */
.L_x_58:
[----:B------:R-:W-:Y:S01]  /*1480*/  ISETP.GE.AND P0, PT, R7, UR8, PT ;  /* 0x0000000807007c0c */ /* 0x000fe2000bf06270 */
[----:B------:R-:W-:-:S12]  /*1490*/  BSSY.RECONVERGENT B0, `(.L_x_62) ;  /* 0x0000023000007945 */ /* 0x000fd80003800200 */
[----:B------:R-:W-:Y:S05]  /*14a0*/  @P0 BRA `(.L_x_63) ;  /* 0x0000000000840947 */ /* 0x000fea0003800000 */
[----:B------:R-:W-:Y:S01]  /*14b0*/  IMAD.HI.U32 R0, R23, -0x4370ec6f, RZ ;  /* 0xbc8f139117007827 */ /* 0x000fe200078e00ff */
[----:B------:R-:W2:Y:S01]  /*14c0*/  MUFU.RCP64H R11, 2.14748262400000000000e+09 ;  /* 0x41dfffff000b7908 */ /* 0x000ea20000001800 */
        /* <DEDUP_REMOVED lines=28> */
.L_x_65:
[----:B------:R-:W-:Y:S05]  /*1690*/  BSYNC.RECONVERGENT B1 ;  /* 0x0000000000017941 */ /* 0x000fea0003800200 */
.L_x_64:
[----:B------:R-:W-:-:S07]  /*16a0*/  DFMA R28, R16, R28, UR16 ;  /* 0x00000010101c7e2b */ /* 0x000fce000800001c */
[----:B------:R2:W-:Y:S04]  /*16b0*/  STG.E.64 desc[UR12][R26.64], R28 ;  /* 0x0000001c1a007986 */ /* 0x0005e8000c101b0c */
.L_x_63:
[----:B------:R-:W-:Y:S05]  /*16c0*/  BSYNC.RECONVERGENT B0 ;  /* 0x0000000000007941 */ /* 0x000fea0003800200 */
.L_x_62:
[----:B------:R-:W-:Y:S01]  /*16d0*/  IADD3 R0, PT, PT, R7, 0x80, RZ ;  /* 0x0000008007007810 */ /* 0x000fe20007ffe0ff */
[----:B------:R-:W-:Y:S03]  /*16e0*/  BSSY.RECONVERGENT B0, `(.L_x_66) ;  /* 0x0000024000007945 */ /* 0x000fe60003800200 */
[----:B------:R-:W-:-:S13]  /*16f0*/  ISETP.GE.AND P0, PT, R0, UR8, PT ;  /* 0x0000000800007c0c */ /* 0x000fda000bf06270 */
[----:B------:R-:W-:Y:S05]  /*1700*/  @P0 BRA `(.L_x_67) ;  /* 0x0000000000840947 */ /* 0x000fea0003800000 */
[----:B------:R-:W-:Y:S01]  /*1710*/  IMAD.HI.U32 R0, R23, -0x4370ec6f, RZ ;  /* 0xbc8f139117007827 */ /* 0x000fe200078e00ff */
[----:B------:R-:W3:Y:S01]  /*1720*/  MUFU.RCP64H R11, 2.14748262400000000000e+09 ;  /* 0x41dfffff000b7908 */ /* 0x000ee20000001800 */
        /* <DEDUP_REMOVED lines=9> */
[----:B---3--:R-:W-:Y:S01]  /*17c0*/  DFMA R12, R10, -R8, 1 ;  /* 0x3ff000000a0c742b */ /* 0x008fe20000000808 */
        /* <DEDUP_REMOVED lines=18> */
.L_x_69:
[----:B------:R-:W-:Y:S05]  /*18f0*/  BSYNC.RECONVERGENT B1 ;  /* 0x0000000000017941 */ /* 0x000fea0003800200 */
.L_x_68:
[----:B------:R-:W-:-:S07]  /*1900*/  DFMA R28, R16, R28, UR16 ;  /* 0x00000010101c7e2b */ /* 0x000fce000800001c */
[----:B------:R3:W-:Y:S04]  /*1910*/  STG.E.64 desc[UR12][R26.64+0x400], R28 ;  /* 0x0004001c1a007986 */ /* 0x0007e8000c101b0c */
.L_x_67:
[----:B------:R-:W-:Y:S05]  /*1920*/  BSYNC.RECONVERGENT B0 ;  /* 0x0000000000007941 */ /* 0x000fea0003800200 */
.L_x_66:
[----:B------:R-:W-:Y:S01]  /*1930*/  VIADD R7, R7, 0x200 ;  /* 0x0000020007077836 */ /* 0x000fe20000000000 */
[----:B------:R-:W-:Y:S01]  /*1940*/  IADD3 R14, PT, PT, R14, 0x200, RZ ;  /* 0x000002000e0e7810 */ /* 0x000fe20007ffe0ff */
[----:B------:R-:W-:Y:S06]  /*1950*/  BRA.U UP0, `(.L_x_70) ;  /* 0xfffffff500847547 */ /* 0x000fec000b83ffff */
.L_x_53:
[----:B------:R-:W-:-:S13]  /*1960*/  ISETP.NE.AND P0, PT, RZ, UR10, PT ;  /* 0x0000000aff007c0c */ /* 0x000fda000bf05270 */
[----:B------:R-:W-:Y:S05]  /*1970*/  @!P0 EXIT ;  /* 0x000000000000894d */ /* 0x000fea0003800000 */
[----:B------:R-:W4:Y:S01]  /*1980*/  LDCU.64 UR4, c[0x0][0x3a0] ;  /* 0x00007400ff0477ac */ /* 0x000f220008000a00 */
[----:B------:R-:W-:Y:S01]  /*1990*/  IMAD R3, R6, 0x80, R3 ;  /* 0x0000008006037824 */ /* 0x000fe200078e0203 */
[----:B------:R-:W5:Y:S01]  /*19a0*/  LDCU.64 UR14, c[0x0][0x388] ;  /* 0x00007100ff0e77ac */ /* 0x000f620008000a00 */
[----:B------:R-:W-:Y:S02]  /*19b0*/  UIADD3 UR7, UPT, UPT, -UR10, URZ, URZ ;  /* 0x000000ff0a077290 */ /* 0x000fe4000fffe1ff */
[----:B----4-:R-:W-:-:S12]  /*19c0*/  UIMAD.WIDE UR4, UR6, 0x8, UR4 ;  /* 0x00000008060478a5 */ /* 0x010fd8000f8e0204 */
.L_x_75:
[----:B------:R-:W-:Y:S01]  /*19d0*/  ISETP.GE.AND P0, PT, R3, UR8, PT ;  /* 0x0000000803007c0c */ /* 0x000fe2000bf06270 */
[----:B------:R-:W-:-:S12]  /*19e0*/  BSSY.RECONVERGENT B0, `(.L_x_71) ;  /* 0x0000025000007945 */ /* 0x000fd80003800200 */
[----:B----4-:R-:W-:Y:S05]  /*19f0*/  @P0 BRA `(.L_x_72) ;  /* 0x00000000008c0947 */ /* 0x010fea0003800000 */
[----:B------:R-:W-:Y:S01]  /*1a00*/  IMAD.HI.U32 R0, R23, -0x4370ec6f, RZ ;  /* 0xbc8f139117007827 */ /* 0x000fe200078e00ff */
[----:B------:R-:W4:Y:S01]  /*1a10*/  MUFU.RCP64H R9, 2.14748262400000000000e+09 ;  /* 0x41dfffff00097908 */ /* 0x000f220000001800 */
        /* <DEDUP_REMOVED lines=27> */
[----:B-----5:R-:W-:Y:S05]  /*1bd0*/  CALL.REL.NOINC `($__internal_1_$__cuda_sm20_div_rn_f64_full) ;  /* 0x0000000000307944 */ /* 0x020fea0003c00000 */
.L_x_74:
[----:B-----5:R-:W-:Y:S05]  /*1be0*/  BSYNC.RECONVERGENT B1 ;  /* 0x0000000000017941 */ /* 0x020fea0003800200 */
.L_x_73:
[----:B------:R-:W-:Y:S01]  /*1bf0*/  MOV R6, 0x8 ;  /* 0x0000000800067802 */ /* 0x000fe20000000f00 */
[----:B------:R-:W-:-:S04]  /*1c00*/  DFMA R28, R16, R28, UR14 ;  /* 0x0000000e101c7e2b */ /* 0x000fc8000800001c */
[----:B------:R-:W-:-:S05]  /*1c10*/  IMAD.WIDE R6, R3, R6, UR4 ;  /* 0x0000000403067e25 */ /* 0x000fca000f8e0206 */
[----:B------:R4:W-:Y:S02]  /*1c20*/  STG.E.64 desc[UR12][R6.64], R28 ;  /* 0x0000001c06007986 */ /* 0x0009e4000c101b0c */
.L_x_72:
[----:B-----5:R-:W-:Y:S05]  /*1c30*/  BSYNC.RECONVERGENT B0 ;  /* 0x0000000000007941 */ /* 0x020fea0003800200 */
.L_x_71:
[----:B------:R-:W-:-:S06]  /*1c40*/  UIADD3 UR6, UPT, UPT, UR7, 0x1, URZ ;  /* 0x0000000107067890 */ /* 0x000fcc000fffe0ff */
[----:B------:R-:W-:-:S13]  /*1c50*/  ISETP.NE.AND P0, PT, RZ, UR6, PT ;  /* 0x00000006ff007c0c */ /* 0x000fda000bf05270 */
[----:B------:R-:W-:Y:S05]  /*1c60*/  @!P0 EXIT ;  /* 0x000000000000894d */ /* 0x000fea0003800000 */
[----:B------:R-:W-:Y:S01]  /*1c70*/  VIADD R3, R3, 0x80 ;  /* 0x0000008003037836 */ /* 0x000fe20000000000 */
[----:B------:R-:W-:Y:S01]  /*1c80*/  UMOV UR7, UR6 ;  /* 0x0000000600077c82 */ /* 0x000fe20008000000 */
[----:B------:R-:W-:Y:S05]  /*1c90*/  BRA `(.L_x_75) ;  /* 0xfffffffc004c7947 */ /* 0x000fea000383ffff */
        .weak           $__internal_1_$__cuda_sm20_div_rn_f64_full
        .type           $__internal_1_$__cuda_sm20_div_rn_f64_full,@function
        .size           $__internal_1_$__cuda_sm20_div_rn_f64_full,(.L_x_86 - $__internal_1_$__cuda_sm20_div_rn_f64_full)
$__internal_1_$__cuda_sm20_div_rn_f64_full:
        /* <DEDUP_REMOVED lines=68> */
.L_x_77:
        /* <DEDUP_REMOVED lines=16> */
.L_x_80:
[----:B------:R-:W-:Y:S01]  /*21e0*/  LOP3.LUT R29, R11, 0x80000, RZ, 0xfc, !PT ;  /* 0x000800000b1d7812 */ /* 0x000fe200078efcff */
[----:B------:R-:W-:Y:S01]  /*21f0*/  IMAD.MOV.U32 R28, RZ, RZ, R10 ;  /* 0x000000ffff1c7224 */ /* 0x000fe200078e000a */
[----:B------:R-:W-:Y:S06]  /*2200*/  BRA `(.L_x_78) ;  /* 0x0000000000087947 */ /* 0x000fec0003800000 */
.L_x_79:
[----:B------:R-:W-:Y:S01]  /*2210*/  LOP3.LUT R29, R13, 0x80000, RZ, 0xfc, !PT ;  /* 0x000800000d1d7812 */ /* 0x000fe200078efcff */
[----:B------:R-:W-:-:S07]  /*2220*/  IMAD.MOV.U32 R28, RZ, RZ, R12 ;  /* 0x000000ffff1c7224 */ /* 0x000fce00078e000c */
.L_x_78:
[----:B------:R-:W-:Y:S05]  /*2230*/  BSYNC.RECONVERGENT B2 ;  /* 0x0000000000027941 */ /* 0x000fea0003800200 */
.L_x_76:
[----:B------:R-:W-:Y:S01]  /*2240*/  MOV R8, R4 ;  /* 0x0000000400087202 */ /* 0x000fe20000000f00 */
[----:B------:R-:W-:-:S04]  /*2250*/  IMAD.MOV.U32 R9, RZ, RZ, 0x0 ;  /* 0x00000000ff097424 */ /* 0x000fc800078e00ff */
[----:B------:R-:W-:Y:S05]  /*2260*/  RET.REL.NODEC R8 `(_ZN3cub18CUB_300001_SM_10006detail9transform16transform_kernelINS2_10policy_hubILb1EN4cuda3std3__45tupleIJN6thrust24THRUST_300001_SM_1000_NS6detail15normal_iteratorINSA_10device_ptrIdEEEEEEEE10policy1000Ei8fillRandSF_JPdEEEvT0_iT1_T2_DpNS2_10kernel_argIT3_EE) ;  /* 0xffffffdc08647950 */ /* 0x000fea0003c3ffff */
.L_x_81:
        /* <DEDUP_REMOVED lines=9> */
.L_x_86:


//--------------------- .text._ZN3cub18CUB_300001_SM_10006detail8for_each13static_kernelINS2_12policy_hub_t12policy_500_tEmN6thrust24THRUST_300001_SM_1000_NS8cuda_cub20__uninitialized_fill7functorINS7_10device_ptrIdEEdEEEEvT0_T1_ --------------------------
	.section	.text._ZN3cub18CUB_300001_SM_10006detail8for_each13static_kernelINS2_12policy_hub_t12policy_500_tEmN6thrust24THRUST_300001_SM_1000_NS8cuda_cub20__uninitialized_fill7functorINS7_10device_ptrIdEEdEEEEvT0_T1_,"ax",@progbits
	.align	128
        .global         _ZN3cub18CUB_300001_SM_10006detail8for_each13static_kernelINS2_12policy_hub_t12policy_500_tEmN6thrust24THRUST_300001_SM_1000_NS8cuda_cub20__uninitialized_fill7functorINS7_10device_ptrIdEEdEEEEvT0_T1_
        .type           _ZN3cub18CUB_300001_SM_10006detail8for_each13static_kernelINS2_12policy_hub_t12policy_500_tEmN6thrust24THRUST_300001_SM_1000_NS8cuda_cub20__uninitialized_fill7functorINS7_10device_ptrIdEEdEEEEvT0_T1_,@function
        .size           _ZN3cub18CUB_300001_SM_10006detail8for_each13static_kernelINS2_12policy_hub_t12policy_500_tEmN6thrust24THRUST_300001_SM_1000_NS8cuda_cub20__uninitialized_fill7functorINS7_10device_ptrIdEEdEEEEvT0_T1_,(.L_x_89 - _ZN3cub18CUB_300001_SM_10006detail8for_each13static_kernelINS2_12policy_hub_t12policy_500_tEmN6thrust24THRUST_300001_SM_1000_NS8cuda_cub20__uninitialized_fill7functorINS7_10device_ptrIdEEdEEEEvT0_T1_)
        .other          _ZN3cub18CUB_300001_SM_10006detail8for_each13static_kernelINS2_12policy_hub_t12policy_500_tEmN6thrust24THRUST_300001_SM_1000_NS8cuda_cub20__uninitialized_fill7functorINS7_10device_ptrIdEEdEEEEvT0_T1_,@"STO_CUDA_ENTRY STV_DEFAULT"
_ZN3cub18CUB_300001_SM_10006detail8for_each13static_kernelINS2_12policy_hub_t12policy_500_tEmN6thrust24THRUST_300001_SM_1000_NS8cuda_cub20__uninitialized_fill7functorINS7_10device_ptrIdEEdEEEEvT0_T1_:
.text._ZN3cub18CUB_300001_SM_10006detail8for_each13static_kernelINS2_12policy_hub_t12policy_500_tEmN6thrust24THRUST_300001_SM_1000_NS8cuda_cub20__uninitialized_fill7functorINS7_10device_ptrIdEEdEEEEvT0_T1_:
[----:B------:R-:W-:Y:S08]  /*0000*/  LDC R1, c[0x0][0x37c] ;  /* 0x0000df00ff017b82 */ /* 0x000ff00000000800 */
[----:B------:R-:W0:Y:S01]  /*0010*/  S2UR UR4, SR_CTAID.X ;  /* 0x00000000000479c3 */ /* 0x000e220000002500 */
[----:B------:R-:W1:Y:S01]  /*0020*/  LDCU.64 UR6, c[0x0][0x380] ;  /* 0x00007000ff0677ac */ /* 0x000e620008000a00 */
[----:B------:R-:W2:Y:S01]  /*0030*/  LDCU.64 UR8, c[0x0][0x358] ;  /* 0x00006b00ff0877ac */ /* 0x000ea20008000a00 */
[----:B0-----:R-:W-:-:S04]  /*0040*/  UIMAD.WIDE.U32 UR4, UR4, 0x200, URZ ;  /* 0x00000200040478a5 */ /* 0x001fc8000f8e00ff */
[----:B-1----:R-:W-:-:S04]  /*0050*/  UIADD3 UR6, UP0, UPT, -UR4, UR6, URZ ;  /* 0x0000000604067290 */ /* 0x002fc8000ff1e1ff */
[----:B------:R-:W-:Y:S02]  /*0060*/  UIADD3.X UR7, UPT, UPT, ~UR5, UR7, URZ, UP0, !UPT ;  /* 0x0000000705077290 */ /* 0x000fe400087fe5ff */
[----:B------:R-:W-:-:S04]  /*0070*/  UISETP.GE.U32.AND UP0, UPT, UR6, 0x200, UPT ;  /* 0x000002000600788c */ /* 0x000fc8000bf06070 */
[----:B------:R-:W-:-:S09]  /*0080*/  UISETP.GE.U32.AND.EX UP0, UPT, UR7, URZ, UPT, UP0 ;  /* 0x000000ff0700728c */ /* 0x000fd2000bf06100 */
[----:B--2---:R-:W-:Y:S05]  /*0090*/  BRA.U !UP0, `(.L_x_82) ;  /* 0x0000000108287547 */ /* 0x004fea000b800000 */
[----:B------:R-:W0:Y:S01]  /*00a0*/  S2R R0, SR_TID.X ;  /* 0x0000000000007919 */ /* 0x000e220000002100 */
[----:B------:R-:W1:Y:S01]  /*00b0*/  LDCU.64 UR6, c[0x0][0x388] ;  /* 0x00007100ff0677ac */ /* 0x000e620008000a00 */
[----:B------:R-:W2:Y:S01]  /*00c0*/  LDC.64 R4, c[0x0][0x390] ;  /* 0x0000e400ff047b82 */ /* 0x000ea20000000a00 */
[----:B0-----:R-:W-:-:S05]  /*00d0*/  IADD3 R0, P0, PT, R0, UR4, RZ ;  /* 0x0000000400007c10 */ /* 0x001fca000ff1e0ff */
[----:B------:R-:W-:Y:S01]  /*00e0*/  IMAD.X R3, RZ, RZ, UR5, P0 ;  /* 0x00000005ff037e24 */ /* 0x000fe200080e06ff */
[----:B-1----:R-:W-:-:S04]  /*00f0*/  LEA R2, P0, R0, UR6, 0x3 ;  /* 0x0000000600027c11 */ /* 0x002fc8000f8018ff */
[----:B------:R-:W-:-:S05]  /*0100*/  LEA.HI.X R3, R0, UR7, R3, 0x3, P0 ;  /* 0x0000000700037c11 */ /* 0x000fca00080f1c03 */
[----:B--2---:R-:W-:Y:S04]  /*0110*/  STG.E.64 desc[UR8][R2.64], R4 ;  /* 0x0000000402007986 */ /* 0x004fe8000c101b08 */
[----:B------:R-:W-:Y:S01]  /*0120*/  STG.E.64 desc[UR8][R2.64+0x800], R4 ;  /* 0x0008000402007986 */ /* 0x000fe2000c101b08 */
[----:B------:R-:W-:Y:S05]  /*0130*/  EXIT ;  /* 0x000000000000794d */ /* 0x000fea0003800000 */
.L_x_82:
[----:B------:R-:W0:Y:S01]  /*0140*/  S2R R0, SR_TID.X ;  /* 0x0000000000007919 */ /* 0x000e220000002100 */
[----:B------:R-:W-:Y:S01]  /*0150*/  IMAD.U32 R2, RZ, RZ, UR7 ;  /* 0x00000007ff027e24 */ /* 0x000fe2000f8e00ff */
[----:B------:R-:W1:Y:S01]  /*0160*/  LDCU.64 UR10, c[0x0][0x388] ;  /* 0x00007100ff0a77ac */ /* 0x000e620008000a00 */
[----:B------:R-:W-:Y:S01]  /*0170*/  IMAD.U32 R6, RZ, RZ, UR7 ;  /* 0x00000007ff067e24 */ /* 0x000fe2000f8e00ff */
[----:B0-----:R-:W-:-:S04]  /*0180*/  ISETP.LT.U32.AND P0, PT, R0, UR6, PT ;  /* 0x0000000600007c0c */ /* 0x001fc8000bf01070 */
[----:B------:R-:W-:Y:S01]  /*0190*/  ISETP.GT.U32.AND.EX P0, PT, R2, RZ, PT, P0 ;  /* 0x000000ff0200720c */ /* 0x000fe20003f04100 */
[C---:B------:R-:W-:Y:S01]  /*01a0*/  VIADD R2, R0.reuse, 0x100 ;  /* 0x0000010000027836 */ /* 0x040fe20000000000 */
[----:B------:R-:W-:-:S04]  /*01b0*/  IADD3 R0, P2, PT, R0, UR4, RZ ;  /* 0x0000000400007c10 */ /* 0x000fc8000ff5e0ff */
[----:B------:R-:W-:Y:S01]  /*01c0*/  ISETP.LT.U32.AND P1, PT, R2, UR6, PT ;  /* 0x0000000602007c0c */ /* 0x000fe2000bf21070 */
[----:B------:R-:W-:Y:S01]  /*01d0*/  IMAD.X R3, RZ, RZ, UR5, P2 ;  /* 0x00000005ff037e24 */ /* 0x000fe200090e06ff */
[----:B-1----:R-:W-:Y:S02]  /*01e0*/  LEA R2, P2, R0, UR10, 0x3 ;  /* 0x0000000a00027c11 */ /* 0x002fe4000f8418ff */
[----:B------:R-:W-:Y:S02]  /*01f0*/  ISETP.GT.U32.AND.EX P1, PT, R6, RZ, PT, P1 ;  /* 0x000000ff0600720c */ /* 0x000fe40003f24110 */
[----:B------:R-:W-:Y:S01]  /*0200*/  LEA.HI.X R3, R0, UR11, R3, 0x3, P2 ;  /* 0x0000000b00037c11 */ /* 0x000fe200090f1c03 */
[----:B------:R-:W0:Y:S04]  /*0210*/  @P0 LDC.64 R4, c[0x0][0x390] ;  /* 0x0000e400ff040b82 */ /* 0x000e280000000a00 */
[----:B0-----:R0:W-:Y:S06]  /*0220*/  @P0 STG.E.64 desc[UR8][R2.64], R4 ;  /* 0x0000000402000986 */ /* 0x0011ec000c101b08 */
[----:B------:R-:W-:Y:S05]  /*0230*/  @!P1 EXIT ;  /* 0x000000000000994d */ /* 0x000fea0003800000 */
[----:B0-----:R-:W0:Y:S02]  /*0240*/  LDC.64 R4, c[0x0][0x390] ;  /* 0x0000e400ff047b82 */ /* 0x001e240000000a00 */
[----:B0-----:R-:W-:Y:S01]  /*0250*/  STG.E.64 desc[UR8][R2.64+0x800], R4 ;  /* 0x0008000402007986 */ /* 0x001fe2000c101b08 */
[----:B------:R-:W-:Y:S05]  /*0260*/  EXIT ;  /* 0x000000000000794d */ /* 0x000fea0003800000 */
.L_x_83:
        /* <DEDUP_REMOVED lines=9> */
.L_x_89:


//--------------------- .text._ZN3cub18CUB_300001_SM_10006detail11EmptyKernelIvEEvv --------------------------
	.section	.text._ZN3cub18CUB_300001_SM_10006detail11EmptyKernelIvEEvv,"ax",@progbits
	.align	128
        .global         _ZN3cub18CUB_300001_SM_10006detail11EmptyKernelIvEEvv
        .type           _ZN3cub18CUB_300001_SM_10006detail11EmptyKernelIvEEvv,@function
        .size           _ZN3cub18CUB_300001_SM_10006detail11EmptyKernelIvEEvv,(.L_x_90 - _ZN3cub18CUB_300001_SM_10006detail11EmptyKernelIvEEvv)
        .other          _ZN3cub18CUB_300001_SM_10006detail11EmptyKernelIvEEvv,@"STO_CUDA_ENTRY STV_DEFAULT"
_ZN3cub18CUB_300001_SM_10006detail11EmptyKernelIvEEvv:
.text._ZN3cub18CUB_300001_SM_10006detail11EmptyKernelIvEEvv:
[----:B------:R-:W-:Y:S01]  /*0000*/  LDC R1, c[0x0][0x37c] ;  /* 0x0000df00ff017b82 */ /* 0x000fe20000000800 */
[----:B------:R-:W-:Y:S05]  /*0010*/  EXIT ;  /* 0x000000000000794d */ /* 0x000fea0003800000 */
.L_x_84:
        /* <DEDUP_REMOVED lines=14> */
.L_x_90:


//--------------------- .nv.shared.reserved.0     --------------------------
	.section	.nv.shared.reserved.0,"aw",@nobits
	.weak		__nv_reservedSMEM_offset_0_alias
	.size		__nv_reservedSMEM_offset_0_alias, 0, 64
	.other		__nv_reservedSMEM_offset_0_alias,@"STO_CUDA_RESERVED_SHARED STV_DEFAULT"
__nv_reservedSMEM_offset_0_alias:
	.zero		0
	.zero		64


//--------------------- .nv.global                --------------------------
	.section	.nv.global,"aw",@nobits
.nv.global:
	.type		_ZN30_INTERNAL_16eb5110_4_k_cu_main6thrust24THRUST_300001_SM_1000_NS3seqE,@object
	.size		_ZN30_INTERNAL_16eb5110_4_k_cu_main6thrust24THRUST_300001_SM_1000_NS3seqE,(_ZN30_INTERNAL_16eb5110_4_k_cu_main4cuda3std3__48in_placeE - _ZN30_INTERNAL_16eb5110_4_k_cu_main6thrust24THRUST_300001_SM_1000_NS3seqE)
_ZN30_INTERNAL_16eb5110_4_k_cu_main6thrust24THRUST_300001_SM_1000_NS3seqE:
	.zero		1
	.type		_ZN30_INTERNAL_16eb5110_4_k_cu_main4cuda3std3__48in_placeE,@object
	.size		_ZN30_INTERNAL_16eb5110_4_k_cu_main4cuda3std3__48in_placeE,(_ZN30_INTERNAL_16eb5110_4_k_cu_main4cuda3std6ranges3__45__cpo4sizeE - _ZN30_INTERNAL_16eb5110_4_k_cu_main4cuda3std3__48in_placeE)
_ZN30_INTERNAL_16eb5110_4_k_cu_main4cuda3std3__48in_placeE:
	.zero		1
	.type		_ZN30_INTERNAL_16eb5110_4_k_cu_main4cuda3std6ranges3__45__cpo4sizeE,@object
	.size		_ZN30_INTERNAL_16eb5110_4_k_cu_main4cuda3std6ranges3__45__cpo4sizeE,(_ZN30_INTERNAL_16eb5110_4_k_cu_main6thrust24THRUST_300001_SM_1000_NS12placeholders2_3E - _ZN30_INTERNAL_16eb5110_4_k_cu_main4cuda3std6ranges3__45__cpo4sizeE)
_ZN30_INTERNAL_16eb5110_4_k_cu_main4cuda3std6ranges3__45__cpo4sizeE:
	.zero		1
	.type		_ZN30_INTERNAL_16eb5110_4_k_cu_main6thrust24THRUST_300001_SM_1000_NS12placeholders2_3E,@object
	.size		_ZN30_INTERNAL_16eb5110_4_k_cu_main6thrust24THRUST_300001_SM_1000_NS12placeholders2_3E,(_ZN30_INTERNAL_16eb5110_4_k_cu_main4cuda3std3__45__cpo6cbeginE - _ZN30_INTERNAL_16eb5110_4_k_cu_main6thrust24THRUST_300001_SM_1000_NS12placeholders2_3E)
_ZN30_INTERNAL_16eb5110_4_k_cu_main6thrust24THRUST_300001_SM_1000_NS12placeholders2_3E:
	.zero		1
	.type		_ZN30_INTERNAL_16eb5110_4_k_cu_main4cuda3std3__45__cpo6cbeginE,@object
	.size		_ZN30_INTERNAL_16eb5110_4_k_cu_main4cuda3std3__45__cpo6cbeginE,(_ZN30_INTERNAL_16eb5110_4_k_cu_main4cuda3std6ranges3__45__cpo6cbeginE - _ZN30_INTERNAL_16eb5110_4_k_cu_main4cuda3std3__45__cpo6cbeginE)
_ZN30_INTERNAL_16eb5110_4_k_cu_main4cuda3std3__45__cpo6cbeginE:
	.zero		1
	.type		_ZN30_INTERNAL_16eb5110_4_k_cu_main4cuda3std6ranges3__45__cpo6cbeginE,@object
	.size		_ZN30_INTERNAL_16eb5110_4_k_cu_main4cuda3std6ranges3__45__cpo6cbeginE,(_ZN30_INTERNAL_16eb5110_4_k_cu_main6thrust24THRUST_300001_SM_1000_NS12placeholders2_7E - _ZN30_INTERNAL_16eb5110_4_k_cu_main4cuda3std6ranges3__45__cpo6cbeginE)
_ZN30_INTERNAL_16eb5110_4_k_cu_main4cuda3std6ranges3__45__cpo6cbeginE:
	.zero		1
	.type		_ZN30_INTERNAL_16eb5110_4_k_cu_main6thrust24THRUST_300001_SM_1000_NS12placeholders2_7E,@object
	.size		_ZN30_INTERNAL_16eb5110_4_k_cu_main6thrust24THRUST_300001_SM_1000_NS12placeholders2_7E,(_ZN30_INTERNAL_16eb5110_4_k_cu_main4cuda3std3__45__cpo7crbeginE - _ZN30_INTERNAL_16eb5110_4_k_cu_main6thrust24THRUST_300001_SM_1000_NS12placeholders2_7E)
_ZN30_INTERNAL_16eb5110_4_k_cu_main6thrust24THRUST_300001_SM_1000_NS12placeholders2_7E:
	.zero		1
	.type		_ZN30_INTERNAL_16eb5110_4_k_cu_main4cuda3std3__45__cpo7crbeginE,@object
	.size		_ZN30_INTERNAL_16eb5110_4_k_cu_main4cuda3std3__45__cpo7crbeginE,(_ZN30_INTERNAL_16eb5110_4_k_cu_main4cuda3std6ranges3__45__cpo4nextE - _ZN30_INTERNAL_16eb5110_4_k_cu_main4cuda3std3__45__cpo7crbeginE)
_ZN30_INTERNAL_16eb5110_4_k_cu_main4cuda3std3__45__cpo7crbeginE:
	.zero		1
	.type		_ZN30_INTERNAL_16eb5110_4_k_cu_main4cuda3std6ranges3__45__cpo4nextE,@object
	.size		_ZN30_INTERNAL_16eb5110_4_k_cu_main4cuda3std6ranges3__45__cpo4nextE,(_ZN30_INTERNAL_16eb5110_4_k_cu_main4cuda3std6ranges3__45__cpo4swapE - _ZN30_INTERNAL_16eb5110_4_k_cu_main4cuda3std6ranges3__45__cpo4nextE)
_ZN30_INTERNAL_16eb5110_4_k_cu_main4cuda3std6ranges3__45__cpo4nextE:
	.zero		1
	.type		_ZN30_INTERNAL_16eb5110_4_k_cu_main4cuda3std6ranges3__45__cpo4swapE,@object
	.size		_ZN30_INTERNAL_16eb5110_4_k_cu_main4cuda3std6ranges3__45__cpo4swapE,(_ZN30_INTERNAL_16eb5110_4_k_cu_main6thrust24THRUST_300001_SM_1000_NS8cuda_cub10par_nosyncE - _ZN30_INTERNAL_16eb5110_4_k_cu_main4cuda3std6ranges3__45__cpo4swapE)
_ZN30_INTERNAL_16eb5110_4_k_cu_main4cuda3std6ranges3__45__cpo4swapE:
	.zero		1
	.type		_ZN30_INTERNAL_16eb5110_4_k_cu_main6thrust24THRUST_300001_SM_1000_NS8cuda_cub10par_nosyncE,@object
	.size		_ZN30_INTERNAL_16eb5110_4_k_cu_main6thrust24THRUST_300001_SM_1000_NS8cuda_cub10par_nosyncE,(_ZN30_INTERNAL_16eb5110_4_k_cu_main6thrust24THRUST_300001_SM_1000_NS12placeholders2_9E - _ZN30_INTERNAL_16eb5110_4_k_cu_main6thrust24THRUST_300001_SM_1000_NS8cuda_cub10par_nosyncE)
_ZN30_INTERNAL_16eb5110_4_k_cu_main6thrust24THRUST_300001_SM_1000_NS8cuda_cub10par_nosyncE:
	.zero		1
	.type		_ZN30_INTERNAL_16eb5110_4_k_cu_main6thrust24THRUST_300001_SM_1000_NS12placeholders2_9E,@object
	.size		_ZN30_INTERNAL_16eb5110_4_k_cu_main6thrust24THRUST_300001_SM_1000_NS12placeholders2_9E,(_ZN30_INTERNAL_16eb5110_4_k_cu_main4cuda3std3__432_GLOBAL__N__16eb5110_4_k_cu_main6ignoreE - _ZN30_INTERNAL_16eb5110_4_k_cu_main6thrust24THRUST_300001_SM_1000_NS12placeholders2_9E)
_ZN30_INTERNAL_16eb5110_4_k_cu_main6thrust24THRUST_300001_SM_1000_NS12placeholders2_9E:
	.zero		1
	.type		_ZN30_INTERNAL_16eb5110_4_k_cu_main4cuda3std3__432_GLOBAL__N__16eb5110_4_k_cu_main6ignoreE,@object
	.size		_ZN30_INTERNAL_16eb5110_4_k_cu_main4cuda3std3__432_GLOBAL__N__16eb5110_4_k_cu_main6ignoreE,(_ZN30_INTERNAL_16eb5110_4_k_cu_main4cuda3std6ranges3__45__cpo4dataE - _ZN30_INTERNAL_16eb5110_4_k_cu_main4cuda3std3__432_GLOBAL__N__16eb5110_4_k_cu_main6ignoreE)
_ZN30_INTERNAL_16eb5110_4_k_cu_main4cuda3std3__432_GLOBAL__N__16eb5110_4_k_cu_main6ignoreE:
	.zero		1
	.type		_ZN30_INTERNAL_16eb5110_4_k_cu_main4cuda3std6ranges3__45__cpo4dataE,@object
	.size		_ZN30_INTERNAL_16eb5110_4_k_cu_main4cuda3std6ranges3__45__cpo4dataE,(_ZN30_INTERNAL_16eb5110_4_k_cu_main6thrust24THRUST_300001_SM_1000_NS12placeholders2_1E - _ZN30_INTERNAL_16eb5110_4_k_cu_main4cuda3std6ranges3__45__cpo4dataE)
_ZN30_INTERNAL_16eb5110_4_k_cu_main4cuda3std6ranges3__45__cpo4dataE:
	.zero		1
	.type		_ZN30_INTERNAL_16eb5110_4_k_cu_main6thrust24THRUST_300001_SM_1000_NS12placeholders2_1E,@object
	.size		_ZN30_INTERNAL_16eb5110_4_k_cu_main6thrust24THRUST_300001_SM_1000_NS12placeholders2_1E,(_ZN30_INTERNAL_16eb5110_4_k_cu_main4cuda3std3__45__cpo5beginE - _ZN30_INTERNAL_16eb5110_4_k_cu_main6thrust24THRUST_300001_SM_1000_NS12placeholders2_1E)
_ZN30_INTERNAL_16eb5110_4_k_cu_main6thrust24THRUST_300001_SM_1000_NS12placeholders2_1E:
	.zero		1
	.type		_ZN30_INTERNAL_16eb5110_4_k_cu_main4cuda3std3__45__cpo5beginE,@object
	.size		_ZN30_INTERNAL_16eb5110_4_k_cu_main4cuda3std3__45__cpo5beginE,(_ZN30_INTERNAL_16eb5110_4_k_cu_main4cuda3std6ranges3__45__cpo5beginE - _ZN30_INTERNAL_16eb5110_4_k_cu_main4cuda3std3__45__cpo5beginE)
_ZN30_INTERNAL_16eb5110_4_k_cu_main4cuda3std3__45__cpo5beginE:
	.zero		1
	.type		_ZN30_INTERNAL_16eb5110_4_k_cu_main4cuda3std6ranges3__45__cpo5beginE,@object
	.size		_ZN30_INTERNAL_16eb5110_4_k_cu_main4cuda3std6ranges3__45__cpo5beginE,(_ZN30_INTERNAL_16eb5110_4_k_cu_main6thrust24THRUST_300001_SM_1000_NS12placeholders2_5E - _ZN30_INTERNAL_16eb5110_4_k_cu_main4cuda3std6ranges3__45__cpo5beginE)
_ZN30_INTERNAL_16eb5110_4_k_cu_main4cuda3std6ranges3__45__cpo5beginE:
	.zero		1
	.type		_ZN30_INTERNAL_16eb5110_4_k_cu_main6thrust24THRUST_300001_SM_1000_NS12placeholders2_5E,@object
	.size		_ZN30_INTERNAL_16eb5110_4_k_cu_main6thrust24THRUST_300001_SM_1000_NS12placeholders2_5E,(_ZN30_INTERNAL_16eb5110_4_k_cu_main4cuda3std3__45__cpo6rbeginE - _ZN30_INTERNAL_16eb5110_4_k_cu_main6thrust24THRUST_300001_SM_1000_NS12placeholders2_5E)
_ZN30_INTERNAL_16eb5110_4_k_cu_main6thrust24THRUST_300001_SM_1000_NS12placeholders2_5E:
	.zero		1
	.type		_ZN30_INTERNAL_16eb5110_4_k_cu_main4cuda3std3__45__cpo6rbeginE,@object
	.size		_ZN30_INTERNAL_16eb5110_4_k_cu_main4cuda3std3__45__cpo6rbeginE,(_ZN30_INTERNAL_16eb5110_4_k_cu_main4cuda3std6ranges3__45__cpo7advanceE - _ZN30_INTERNAL_16eb5110_4_k_cu_main4cuda3std3__45__cpo6rbeginE)
_ZN30_INTERNAL_16eb5110_4_k_cu_main4cuda3std3__45__cpo6rbeginE:
	.zero		1
	.type		_ZN30_INTERNAL_16eb5110_4_k_cu_main4cuda3std6ranges3__45__cpo7advanceE,@object
	.size		_ZN30_INTERNAL_16eb5110_4_k_cu_main4cuda3std6ranges3__45__cpo7advanceE,(_ZN30_INTERNAL_16eb5110_4_k_cu_main4cuda3std3__47nulloptE - _ZN30_INTERNAL_16eb5110_4_k_cu_main4cuda3std6ranges3__45__cpo7advanceE)
_ZN30_INTERNAL_16eb5110_4_k_cu_main4cuda3std6ranges3__45__cpo7advanceE:
	.zero		1
	.type		_ZN30_INTERNAL_16eb5110_4_k_cu_main4cuda3std3__47nulloptE,@object
	.size		_ZN30_INTERNAL_16eb5110_4_k_cu_main4cuda3std3__47nulloptE,(_ZN30_INTERNAL_16eb5110_4_k_cu_main4cuda3std6ranges3__45__cpo8distanceE - _ZN30_INTERNAL_16eb5110_4_k_cu_main4cuda3std3__47nulloptE)
_ZN30_INTERNAL_16eb5110_4_k_cu_main4cuda3std3__47nulloptE:
	.zero		1
	.type		_ZN30_INTERNAL_16eb5110_4_k_cu_main4cuda3std6ranges3__45__cpo8distanceE,@object
	.size		_ZN30_INTERNAL_16eb5110_4_k_cu_main4cuda3std6ranges3__45__cpo8distanceE,(_ZN30_INTERNAL_16eb5110_4_k_cu_main6thrust24THRUST_300001_SM_1000_NS12placeholders3_10E - _ZN30_INTERNAL_16eb5110_4_k_cu_main4cuda3std6ranges3__45__cpo8distanceE)
_ZN30_INTERNAL_16eb5110_4_k_cu_main4cuda3std6ranges3__45__cpo8distanceE:
	.zero		1
	.type		_ZN30_INTERNAL_16eb5110_4_k_cu_main6thrust24THRUST_300001_SM_1000_NS12placeholders3_10E,@object
	.size		_ZN30_INTERNAL_16eb5110_4_k_cu_main6thrust24THRUST_300001_SM_1000_NS12placeholders3_10E,(_ZN30_INTERNAL_16eb5110_4_k_cu_main4cuda3std3__419piecewise_constructE - _ZN30_INTERNAL_16eb5110_4_k_cu_main6thrust24THRUST_300001_SM_1000_NS12placeholders3_10E)
_ZN30_INTERNAL_16eb5110_4_k_cu_main6thrust24THRUST_300001_SM_1000_NS12placeholders3_10E:
	.zero		1
	.type		_ZN30_INTERNAL_16eb5110_4_k_cu_main4cuda3std3__419piecewise_constructE,@object
	.size		_ZN30_INTERNAL_16eb5110_4_k_cu_main4cuda3std3__419piecewise_constructE,(_ZN30_INTERNAL_16eb5110_4_k_cu_main4cuda3std6ranges3__45__cpo5cdataE - _ZN30_INTERNAL_16eb5110_4_k_cu_main4cuda3std3__419piecewise_constructE)
_ZN30_INTERNAL_16eb5110_4_k_cu_main4cuda3std3__419piecewise_constructE:
	.zero		1
	.type		_ZN30_INTERNAL_16eb5110_4_k_cu_main4cuda3std6ranges3__45__cpo5cdataE,@object
	.size		_ZN30_INTERNAL_16eb5110_4_k_cu_main4cuda3std6ranges3__45__cpo5cdataE,(_ZN30_INTERNAL_16eb5110_4_k_cu_main6thrust24THRUST_300001_SM_1000_NS12placeholders2_2E - _ZN30_INTERNAL_16eb5110_4_k_cu_main4cuda3std6ranges3__45__cpo5cdataE)
_ZN30_INTERNAL_16eb5110_4_k_cu_main4cuda3std6ranges3__45__cpo5cdataE:
	.zero		1
	.type		_ZN30_INTERNAL_16eb5110_4_k_cu_main6thrust24THRUST_300001_SM_1000_NS12placeholders2_2E,@object
	.size		_ZN30_INTERNAL_16eb5110_4_k_cu_main6thrust24THRUST_300001_SM_1000_NS12placeholders2_2E,(_ZN30_INTERNAL_16eb5110_4_k_cu_main4cuda3std3__45__cpo3endE - _ZN30_INTERNAL_16eb5110_4_k_cu_main6thrust24THRUST_300001_SM_1000_NS12placeholders2_2E)
_ZN30_INTERNAL_16eb5110_4_k_cu_main6thrust24THRUST_300001_SM_1000_NS12placeholders2_2E:
	.zero		1
	.type		_ZN30_INTERNAL_16eb5110_4_k_cu_main4cuda3std3__45__cpo3endE,@object
	.size		_ZN30_INTERNAL_16eb5110_4_k_cu_main4cuda3std3__45__cpo3endE,(_ZN30_INTERNAL_16eb5110_4_k_cu_main4cuda3std6ranges3__45__cpo3endE - _ZN30_INTERNAL_16eb5110_4_k_cu_main4cuda3std3__45__cpo3endE)
_ZN30_INTERNAL_16eb5110_4_k_cu_main4cuda3std3__45__cpo3endE:
	.zero		1
	.type		_ZN30_INTERNAL_16eb5110_4_k_cu_main4cuda3std6ranges3__45__cpo3endE,@object
	.size		_ZN30_INTERNAL_16eb5110_4_k_cu_main4cuda3std6ranges3__45__cpo3endE,(_ZN30_INTERNAL_16eb5110_4_k_cu_main6thrust24THRUST_300001_SM_1000_NS12placeholders2_6E - _ZN30_INTERNAL_16eb5110_4_k_cu_main4cuda3std6ranges3__45__cpo3endE)
_ZN30_INTERNAL_16eb5110_4_k_cu_main4cuda3std6ranges3__45__cpo3endE:
	.zero		1
	.type		_ZN30_INTERNAL_16eb5110_4_k_cu_main6thrust24THRUST_300001_SM_1000_NS12placeholders2_6E,@object
	.size		_ZN30_INTERNAL_16eb5110_4_k_cu_main6thrust24THRUST_300001_SM_1000_NS12placeholders2_6E,(_ZN30_INTERNAL_16eb5110_4_k_cu_main4cuda3std3__45__cpo4rendE - _ZN30_INTERNAL_16eb5110_4_k_cu_main6thrust24THRUST_300001_SM_1000_NS12placeholders2_6E)
_ZN30_INTERNAL_16eb5110_4_k_cu_main6thrust24THRUST_300001_SM_1000_NS12placeholders2_6E:
	.zero		1
	.type		_ZN30_INTERNAL_16eb5110_4_k_cu_main4cuda3std3__45__cpo4rendE,@object
	.size		_ZN30_INTERNAL_16eb5110_4_k_cu_main4cuda3std3__45__cpo4rendE,(_ZN30_INTERNAL_16eb5110_4_k_cu_main4cuda3std6ranges3__45__cpo9iter_swapE - _ZN30_INTERNAL_16eb5110_4_k_cu_main4cuda3std3__45__cpo4rendE)
_ZN30_INTERNAL_16eb5110_4_k_cu_main4cuda3std3__45__cpo4rendE:
	.zero		1
	.type		_ZN30_INTERNAL_16eb5110_4_k_cu_main4cuda3std6ranges3__45__cpo9iter_swapE,@object
	.size		_ZN30_INTERNAL_16eb5110_4_k_cu_main4cuda3std6ranges3__45__cpo9iter_swapE,(_ZN30_INTERNAL_16eb5110_4_k_cu_main4cuda3std3__48unexpectE - _ZN30_INTERNAL_16eb5110_4_k_cu_main4cuda3std6ranges3__45__cpo9iter_swapE)
_ZN30_INTERNAL_16eb5110_4_k_cu_main4cuda3std6ranges3__45__cpo9iter_swapE:
	.zero		1
	.type		_ZN30_INTERNAL_16eb5110_4_k_cu_main4cuda3std3__48unexpectE,@object
	.size		_ZN30_INTERNAL_16eb5110_4_k_cu_main4cuda3std3__48unexpectE,(_ZN30_INTERNAL_16eb5110_4_k_cu_main6thrust24THRUST_300001_SM_1000_NS8cuda_cub3parE - _ZN30_INTERNAL_16eb5110_4_k_cu_main4cuda3std3__48unexpectE)
_ZN30_INTERNAL_16eb5110_4_k_cu_main4cuda3std3__48unexpectE:
	.zero		1
	.type		_ZN30_INTERNAL_16eb5110_4_k_cu_main6thrust24THRUST_300001_SM_1000_NS8cuda_cub3parE,@object
	.size		_ZN30_INTERNAL_16eb5110_4_k_cu_main6thrust24THRUST_300001_SM_1000_NS8cuda_cub3parE,(_ZN30_INTERNAL_16eb5110_4_k_cu_main6thrust24THRUST_300001_SM_1000_NS12placeholders2_4E - _ZN30_INTERNAL_16eb5110_4_k_cu_main6thrust24THRUST_300001_SM_1000_NS8cuda_cub3parE)
_ZN30_INTERNAL_16eb5110_4_k_cu_main6thrust24THRUST_300001_SM_1000_NS8cuda_cub3parE:
	.zero		1
	.type		_ZN30_INTERNAL_16eb5110_4_k_cu_main6thrust24THRUST_300001_SM_1000_NS12placeholders2_4E,@object
	.size		_ZN30_INTERNAL_16eb5110_4_k_cu_main6thrust24THRUST_300001_SM_1000_NS12placeholders2_4E,(_ZN30_INTERNAL_16eb5110_4_k_cu_main4cuda3std3__45__cpo4cendE - _ZN30_INTERNAL_16eb5110_4_k_cu_main6thrust24THRUST_300001_SM_1000_NS12placeholders2_4E)
_ZN30_INTERNAL_16eb5110_4_k_cu_main6thrust24THRUST_300001_SM_1000_NS12placeholders2_4E:
	.zero		1
	.type		_ZN30_INTERNAL_16eb5110_4_k_cu_main4cuda3std3__45__cpo4cendE,@object
	.size		_ZN30_INTERNAL_16eb5110_4_k_cu_main4cuda3std3__45__cpo4cendE,(_ZN30_INTERNAL_16eb5110_4_k_cu_main4cuda3std6ranges3__45__cpo4cendE - _ZN30_INTERNAL_16eb5110_4_k_cu_main4cuda3std3__45__cpo4cendE)
_ZN30_INTERNAL_16eb5110_4_k_cu_main4cuda3std3__45__cpo4cendE:
	.zero		1
	.type		_ZN30_INTERNAL_16eb5110_4_k_cu_main4cuda3std6ranges3__45__cpo4cendE,@object
	.size		_ZN30_INTERNAL_16eb5110_4_k_cu_main4cuda3std6ranges3__45__cpo4cendE,(_ZN30_INTERNAL_16eb5110_4_k_cu_main4cuda3std3__420unreachable_sentinelE - _ZN30_INTERNAL_16eb5110_4_k_cu_main4cuda3std6ranges3__45__cpo4cendE)
_ZN30_INTERNAL_16eb5110_4_k_cu_main4cuda3std6ranges3__45__cpo4cendE:
	.zero		1
	.type		_ZN30_INTERNAL_16eb5110_4_k_cu_main4cuda3std3__420unreachable_sentinelE,@object
	.size		_ZN30_INTERNAL_16eb5110_4_k_cu_main4cuda3std3__420unreachable_sentinelE,(_ZN30_INTERNAL_16eb5110_4_k_cu_main4cuda3std6ranges3__45__cpo5ssizeE - _ZN30_INTERNAL_16eb5110_4_k_cu_main4cuda3std3__420unreachable_sentinelE)
_ZN30_INTERNAL_16eb5110_4_k_cu_main4cuda3std3__420unreachable_sentinelE:
	.zero		1
	.type		_ZN30_INTERNAL_16eb5110_4_k_cu_main4cuda3std6ranges3__45__cpo5ssizeE,@object
	.size		_ZN30_INTERNAL_16eb5110_4_k_cu_main4cuda3std6ranges3__45__cpo5ssizeE,(_ZN30_INTERNAL_16eb5110_4_k_cu_main6thrust24THRUST_300001_SM_1000_NS12placeholders2_8E - _ZN30_INTERNAL_16eb5110_4_k_cu_main4cuda3std6ranges3__45__cpo5ssizeE)
_ZN30_INTERNAL_16eb5110_4_k_cu_main4cuda3std6ranges3__45__cpo5ssizeE:
	.zero		1
	.type		_ZN30_INTERNAL_16eb5110_4_k_cu_main6thrust24THRUST_300001_SM_1000_NS12placeholders2_8E,@object
	.size		_ZN30_INTERNAL_16eb5110_4_k_cu_main6thrust24THRUST_300001_SM_1000_NS12placeholders2_8E,(_ZN30_INTERNAL_16eb5110_4_k_cu_main4cuda3std3__45__cpo5crendE - _ZN30_INTERNAL_16eb5110_4_k_cu_main6thrust24THRUST_300001_SM_1000_NS12placeholders2_8E)
_ZN30_INTERNAL_16eb5110_4_k_cu_main6thrust24THRUST_300001_SM_1000_NS12placeholders2_8E:
	.zero		1
	.type		_ZN30_INTERNAL_16eb5110_4_k_cu_main4cuda3std3__45__cpo5crendE,@object
	.size		_ZN30_INTERNAL_16eb5110_4_k_cu_main4cuda3std3__45__cpo5crendE,(_ZN30_INTERNAL_16eb5110_4_k_cu_main4cuda3std6ranges3__45__cpo4prevE - _ZN30_INTERNAL_16eb5110_4_k_cu_main4cuda3std3__45__cpo5crendE)
_ZN30_INTERNAL_16eb5110_4_k_cu_main4cuda3std3__45__cpo5crendE:
	.zero		1
	.type		_ZN30_INTERNAL_16eb5110_4_k_cu_main4cuda3std6ranges3__45__cpo4prevE,@object
	.size		_ZN30_INTERNAL_16eb5110_4_k_cu_main4cuda3std6ranges3__45__cpo4prevE,(_ZN30_INTERNAL_16eb5110_4_k_cu_main4cuda3std6ranges3__45__cpo9iter_moveE - _ZN30_INTERNAL_16eb5110_4_k_cu_main4cuda3std6ranges3__45__cpo4prevE)
_ZN30_INTERNAL_16eb5110_4_k_cu_main4cuda3std6ranges3__45__cpo4prevE:
	.zero		1
	.type		_ZN30_INTERNAL_16eb5110_4_k_cu_main4cuda3std6ranges3__45__cpo9iter_moveE,@object
	.size		_ZN30_INTERNAL_16eb5110_4_k_cu_main4cuda3std6ranges3__45__cpo9iter_moveE,(_ZN30_INTERNAL_16eb5110_4_k_cu_main6thrust24THRUST_300001_SM_1000_NS6system6detail10sequential3seqE - _ZN30_INTERNAL_16eb5110_4_k_cu_main4cuda3std6ranges3__45__cpo9iter_moveE)
_ZN30_INTERNAL_16eb5110_4_k_cu_main4cuda3std6ranges3__45__cpo9iter_moveE:
	.zero		1
	.type		_ZN30_INTERNAL_16eb5110_4_k_cu_main6thrust24THRUST_300001_SM_1000_NS6system6detail10sequential3seqE,@object
	.size		_ZN30_INTERNAL_16eb5110_4_k_cu_main6thrust24THRUST_300001_SM_1000_NS6system6detail10sequential3seqE,(.L_31 - _ZN30_INTERNAL_16eb5110_4_k_cu_main6thrust24THRUST_300001_SM_1000_NS6system6detail10sequential3seqE)
_ZN30_INTERNAL_16eb5110_4_k_cu_main6thrust24THRUST_300001_SM_1000_NS6system6detail10sequential3seqE:
	.zero		1
.L_31:


//--------------------- .nv.constant0._ZN3cub18CUB_300001_SM_10006detail9transform16transform_kernelINS2_10policy_hubILb1EN4cuda3std3__45tupleIJN6thrust24THRUST_300001_SM_1000_NS6detail15normal_iteratorINSA_10device_ptrIdEEEEEEEE10policy1000El8fillRandSF_JPdEEEvT0_iT1_T2_DpNS2_10kernel_argIT3_EE --------------------------
	.section	.nv.constant0._ZN3cub18CUB_300001_SM_10006detail9transform16transform_kernelINS2_10policy_hubILb1EN4cuda3std3__45tupleIJN6thrust24THRUST_300001_SM_1000_NS6detail15normal_iteratorINSA_10device_ptrIdEEEEEEEE10policy1000El8fillRandSF_JPdEEEvT0_iT1_T2_DpNS2_10kernel_argIT3_EE,"a",@progbits
	.sectionflags	@""
	.align	4
.nv.constant0._ZN3cub18CUB_300001_SM_10006detail9transform16transform_kernelINS2_10policy_hubILb1EN4cuda3std3__45tupleIJN6thrust24THRUST_300001_SM_1000_NS6detail15normal_iteratorINSA_10device_ptrIdEEEEEEEE10policy1000El8fillRandSF_JPdEEEvT0_iT1_T2_DpNS2_10kernel_argIT3_EE:
	.zero		960


//--------------------- .nv.constant0._ZN3cub18CUB_300001_SM_10006detail9transform16transform_kernelINS2_10policy_hubILb1EN4cuda3std3__45tupleIJN6thrust24THRUST_300001_SM_1000_NS6detail15normal_iteratorINSA_10device_ptrIdEEEEEEEE10policy1000Ei8fillRandSF_JPdEEEvT0_iT1_T2_DpNS2_10kernel_argIT3_EE --------------------------
	.section	.nv.constant0._ZN3cub18CUB_300001_SM_10006detail9transform16transform_kernelINS2_10policy_hubILb1EN4cuda3std3__45tupleIJN6thrust24THRUST_300001_SM_1000_NS6detail15normal_iteratorINSA_10device_ptrIdEEEEEEEE10policy1000Ei8fillRandSF_JPdEEEvT0_iT1_T2_DpNS2_10kernel_argIT3_EE,"a",@progbits
	.sectionflags	@""
	.align	4
.nv.constant0._ZN3cub18CUB_300001_SM_10006detail9transform16transform_kernelINS2_10policy_hubILb1EN4cuda3std3__45tupleIJN6thrust24THRUST_300001_SM_1000_NS6detail15normal_iteratorINSA_10device_ptrIdEEEEEEEE10policy1000Ei8fillRandSF_JPdEEEvT0_iT1_T2_DpNS2_10kernel_argIT3_EE:
	.zero		952


//--------------------- .nv.constant0._ZN3cub18CUB_300001_SM_10006detail8for_each13static_kernelINS2_12policy_hub_t12policy_500_tEmN6thrust24THRUST_300001_SM_1000_NS8cuda_cub20__uninitialized_fill7functorINS7_10device_ptrIdEEdEEEEvT0_T1_ --------------------------
	.section	.nv.constant0._ZN3cub18CUB_300001_SM_10006detail8for_each13static_kernelINS2_12policy_hub_t12policy_500_tEmN6thrust24THRUST_300001_SM_1000_NS8cuda_cub20__uninitialized_fill7functorINS7_10device_ptrIdEEdEEEEvT0_T1_,"a",@progbits
	.sectionflags	@""
	.align	4
.nv.constant0._ZN3cub18CUB_300001_SM_10006detail8for_each13static_kernelINS2_12policy_hub_t12policy_500_tEmN6thrust24THRUST_300001_SM_1000_NS8cuda_cub20__uninitialized_fill7functorINS7_10device_ptrIdEEdEEEEvT0_T1_:
	.zero		920


//--------------------- .nv.constant0._ZN3cub18CUB_300001_SM_10006detail11EmptyKernelIvEEvv --------------------------
	.section	.nv.constant0._ZN3cub18CUB_300001_SM_10006detail11EmptyKernelIvEEvv,"a",@progbits
	.sectionflags	@""
	.align	4
.nv.constant0._ZN3cub18CUB_300001_SM_10006detail11EmptyKernelIvEEvv:
	.zero		896


//--------------------- SYMBOLS --------------------------

	.type		.nv.reservedSmem.offset0,@object
	.size		.nv.reservedSmem.offset0,0x4
